// auto-generated by cutlass_sweep.gemm — config: {"arch": "sm_100", "cluster_m": 1, "cluster_n": 2, "dtype": "e5m2", "dtype_b": "e5m2", "layout": "nt", "stages": 0, "tile_k": 128, "tile_m": 128, "tile_n": 128}
#include "cutlass/cutlass.h"
#include "cutlass/gemm/collective/collective_builder.hpp"
#include "cutlass/gemm/device/gemm_universal_adapter.h"
#include "cutlass/gemm/kernel/gemm_universal.hpp"
#include "cutlass/epilogue/collective/collective_builder.hpp"

using ElemA = cutlass::float_e5m2_t;
using ElemB = cutlass::float_e5m2_t;
using ElemCD = cutlass::float_e5m2_t;
using Acc  = float;
using TileShape    = cute::Shape<cute::_128, cute::_128, cute::_128>;
using ClusterShape = cute::Shape<cute::_1, cute::_2, cute::_1>;

using CollectiveEpilogue = typename cutlass::epilogue::collective::CollectiveBuilder<
    cutlass::arch::Sm100, cutlass::arch::OpClassTensorOp,
    TileShape, ClusterShape,
    cutlass::epilogue::collective::EpilogueTileAuto,
    Acc, Acc,
    ElemCD, cutlass::layout::RowMajor, 128 / cutlass::sizeof_bits<ElemCD>::value,
    ElemCD, cutlass::layout::RowMajor, 128 / cutlass::sizeof_bits<ElemCD>::value,
    cutlass::epilogue::collective::EpilogueScheduleAuto
  >::CollectiveOp;

using CollectiveMainloop = typename cutlass::gemm::collective::CollectiveBuilder<
    cutlass::arch::Sm100, cutlass::arch::OpClassTensorOp,
    ElemA, cutlass::layout::RowMajor, 128 / cutlass::sizeof_bits<ElemA>::value,
    ElemB, cutlass::layout::ColumnMajor, 128 / cutlass::sizeof_bits<ElemB>::value,
    Acc,
    TileShape, ClusterShape,
    cutlass::gemm::collective::StageCountAutoCarveout<static_cast<int>(sizeof(typename CollectiveEpilogue::SharedStorage))>,
    cutlass::gemm::collective::KernelScheduleAuto
  >::CollectiveOp;

using GemmKernel = cutlass::gemm::kernel::GemmUniversal<
    cute::Shape<int,int,int,int>,
    CollectiveMainloop,
    CollectiveEpilogue
>;
using Gemm = cutlass::gemm::device::GemmUniversalAdapter<GemmKernel>;

// Force the device kernel symbol into the cubin without needing a host main.
auto* _anchor = &cutlass::device_kernel<GemmKernel>;


// ===== COMPILED SASS (sm_100a) =====

	.target	sm_100a

	.elftype	@"ET_EXEC"


//--------------------- .note.nv.tkinfo           --------------------------
	.section	.note.nv.tkinfo,"",@"SHT_NOTE"
	.sectionflags	@"SHF_NOTE_NV_TKINFO"
	.tkinfo
        /*0018*/ 	.word	0x00000002
        /*0030*/ 	.string	""
        /*0030*/ 	.string	"ptxas"
        /*0030*/ 	.string	"Cuda compilation tools, release 13.0, V13.0.88"
        /*0030*/ 	.string	"Build cuda_13.0.r13.0/compiler.36424714_0"
        /*0030*/ 	.string	"-arch sm_100a -m 64 "



//--------------------- .note.nv.cuinfo           --------------------------
	.section	.note.nv.cuinfo,"",@"SHT_NOTE"
	.sectionflags	@"SHF_NOTE_NV_CUINFO"
        /*0018*/ 	.short	0x0002
        /*001a*/ 	.short	0x0064
        /*001c*/ 	.short	0x0082
	.zero		2


//--------------------- .nv.info                  --------------------------
	.section	.nv.info,"",@"SHT_CUDA_INFO"
	.align	4


	//----- nvinfo : EIATTR_REGCOUNT
	.align		4
        /*0000*/ 	.byte	0x04, 0x2f
        /*0002*/ 	.short	(.L_19 - .L_18)
	.align		4
.L_18:
        /*0004*/ 	.word	index@(_ZN7cutlass13device_kernelINS_4gemm6kernel13GemmUniversalIN4cute5tupleIJiiiiEEENS1_10collective13CollectiveMmaINS1_35MainloopSm100TmaUmmaWarpSpecializedILi6ELi2ELi4ENS5_IJNS4_1CILi1EEENSA_ILi2EEESB_EEEEENS5_IJNSA_ILi128EEESF_SF_EEENS_12float_e5m2_tENS5_IJlSB_lEEESH_SI_NS4_8TiledMMAINS4_8MMA_AtomIJNS4_10MMA_TraitsINS4_19SM100_MMA_F8F6F4_SSEJSH_SH_fSF_SF_NS4_17integral_constantINS4_4UMMA5MajorELSP_0EEESQ_NSN_INSO_7ScaleInELSR_0EEESS_EEEEEENS4_6LayoutINS5_IJSB_SB_SB_EEENS5_IJNSA_ILi0EEESX_SX_EEEEENS5_IJNS4_10UnderscoreES10_S10_EEEEENS4_23SM90_TMA_LOAD_MULTICASTENS4_14ComposedLayoutINS4_7SwizzleILi3ELi4ELi3EEENS4_18smem_ptr_flag_bitsILi8EEENSV_INS5_IJNSA_ILi8EEESF_EEENS5_IJSF_SB_EEEEEEEvNS4_8identityENS4_13SM90_TMA_LOADES1D_vS1E_EENS_8epilogue10collective18CollectiveEpilogueINS1H_23Sm100TmaWarpSpecializedILi2ELi2ELi64ELb0ELb0EEEJSG_NS5_IJNSV_ISF_SB_EENSV_INSA_ILi64EEESB_EEEEESH_SI_SH_SI_NS1H_6fusion15FusionCallbacksIS1L_NS1Q_17LinearCombinationISH_fSH_fLNS_15FloatRoundStyleE2EEESG_S1P_JEEENS4_5SM1004TMEM4LOAD26SM100_TMEM_LOAD_32dp32b64xES1F_NS14_INS15_ILi2ELi4ELi3EEES18_NSV_INS5_IJS19_S1N_EEENS5_IJS1N_SB_EEEEEEENS4_39AutoVectorizingCopyWithAssumedAlignmentILi128EEENS4_14SM90_TMA_STOREES24_S26_S26_EEEvvEEEEvNT_6ParamsE)
        /*0008*/ 	.word	0x000000cf


	//----- nvinfo : EIATTR_FRAME_SIZE
	.align		4
.L_19:
        /*000c*/ 	.byte	0x04, 0x11
        /*000e*/ 	.short	(.L_21 - .L_20)
	.align		4
.L_20:
        /*0010*/ 	.word	index@($__internal_2_$__cuda_sm10x_tcgen05_guardrail_trap_unallocated_columns_being_dealloced)
        /*0014*/ 	.word	0x00000000


	//----- nvinfo : EIATTR_FRAME_SIZE
	.align		4
.L_21:
        /*0018*/ 	.byte	0x04, 0x11
        /*001a*/ 	.short	(.L_23 - .L_22)
	.align		4
.L_22:
        /*001c*/ 	.word	index@($__internal_1_$__cuda_sm10x_tcgen05_guardrail_trap_phase_invalid_during_alloc)
        /*0020*/ 	.word	0x00000000


	//----- nvinfo : EIATTR_FRAME_SIZE
	.align		4
.L_23:
        /*0024*/ 	.byte	0x04, 0x11
        /*0026*/ 	.short	(.L_25 - .L_24)
	.align		4
.L_24:
        /*0028*/ 	.word	index@($__internal_0_$__cuda_sm10x_tcgen05_guardrail_trap_col_being_dealloced_not_returned_by_alloc)
        /*002c*/ 	.word	0x00000000


	//----- nvinfo : EIATTR_FRAME_SIZE
	.align		4
.L_25:
        /*0030*/ 	.byte	0x04, 0x11
        /*0032*/ 	.short	(.L_27 - .L_26)
	.align		4
.L_26:
        /*0034*/ 	.word	index@(_ZN7cutlass13device_kernelINS_4gemm6kernel13GemmUniversalIN4cute5tupleIJiiiiEEENS1_10collective13CollectiveMmaINS1_35MainloopSm100TmaUmmaWarpSpecializedILi6ELi2ELi4ENS5_IJNS4_1CILi1EEENSA_ILi2EEESB_EEEEENS5_IJNSA_ILi128EEESF_SF_EEENS_12float_e5m2_tENS5_IJlSB_lEEESH_SI_NS4_8TiledMMAINS4_8MMA_AtomIJNS4_10MMA_TraitsINS4_19SM100_MMA_F8F6F4_SSEJSH_SH_fSF_SF_NS4_17integral_constantINS4_4UMMA5MajorELSP_0EEESQ_NSN_INSO_7ScaleInELSR_0EEESS_EEEEEENS4_6LayoutINS5_IJSB_SB_SB_EEENS5_IJNSA_ILi0EEESX_SX_EEEEENS5_IJNS4_10UnderscoreES10_S10_EEEEENS4_23SM90_TMA_LOAD_MULTICASTENS4_14ComposedLayoutINS4_7SwizzleILi3ELi4ELi3EEENS4_18smem_ptr_flag_bitsILi8EEENSV_INS5_IJNSA_ILi8EEESF_EEENS5_IJSF_SB_EEEEEEEvNS4_8identityENS4_13SM90_TMA_LOADES1D_vS1E_EENS_8epilogue10collective18CollectiveEpilogueINS1H_23Sm100TmaWarpSpecializedILi2ELi2ELi64ELb0ELb0EEEJSG_NS5_IJNSV_ISF_SB_EENSV_INSA_ILi64EEESB_EEEEESH_SI_SH_SI_NS1H_6fusion15FusionCallbacksIS1L_NS1Q_17LinearCombinationISH_fSH_fLNS_15FloatRoundStyleE2EEESG_S1P_JEEENS4_5SM1004TMEM4LOAD26SM100_TMEM_LOAD_32dp32b64xES1F_NS14_INS15_ILi2ELi4ELi3EEES18_NSV_INS5_IJS19_S1N_EEENS5_IJS1N_SB_EEEEEEENS4_39AutoVectorizingCopyWithAssumedAlignmentILi128EEENS4_14SM90_TMA_STOREES24_S26_S26_EEEvvEEEEvNT_6ParamsE)
        /*0038*/ 	.word	0x00000000


	//----- nvinfo : EIATTR_MIN_STACK_SIZE
	.align		4
.L_27:
        /*003c*/ 	.byte	0x04, 0x12
        /*003e*/ 	.short	(.L_29 - .L_28)
	.align		4
.L_28:
        /*0040*/ 	.word	index@(_ZN7cutlass13device_kernelINS_4gemm6kernel13GemmUniversalIN4cute5tupleIJiiiiEEENS1_10collective13CollectiveMmaINS1_35MainloopSm100TmaUmmaWarpSpecializedILi6ELi2ELi4ENS5_IJNS4_1CILi1EEENSA_ILi2EEESB_EEEEENS5_IJNSA_ILi128EEESF_SF_EEENS_12float_e5m2_tENS5_IJlSB_lEEESH_SI_NS4_8TiledMMAINS4_8MMA_AtomIJNS4_10MMA_TraitsINS4_19SM100_MMA_F8F6F4_SSEJSH_SH_fSF_SF_NS4_17integral_constantINS4_4UMMA5MajorELSP_0EEESQ_NSN_INSO_7ScaleInELSR_0EEESS_EEEEEENS4_6LayoutINS5_IJSB_SB_SB_EEENS5_IJNSA_ILi0EEESX_SX_EEEEENS5_IJNS4_10UnderscoreES10_S10_EEEEENS4_23SM90_TMA_LOAD_MULTICASTENS4_14ComposedLayoutINS4_7SwizzleILi3ELi4ELi3EEENS4_18smem_ptr_flag_bitsILi8EEENSV_INS5_IJNSA_ILi8EEESF_EEENS5_IJSF_SB_EEEEEEEvNS4_8identityENS4_13SM90_TMA_LOADES1D_vS1E_EENS_8epilogue10collective18CollectiveEpilogueINS1H_23Sm100TmaWarpSpecializedILi2ELi2ELi64ELb0ELb0EEEJSG_NS5_IJNSV_ISF_SB_EENSV_INSA_ILi64EEESB_EEEEESH_SI_SH_SI_NS1H_6fusion15FusionCallbacksIS1L_NS1Q_17LinearCombinationISH_fSH_fLNS_15FloatRoundStyleE2EEESG_S1P_JEEENS4_5SM1004TMEM4LOAD26SM100_TMEM_LOAD_32dp32b64xES1F_NS14_INS15_ILi2ELi4ELi3EEES18_NSV_INS5_IJS19_S1N_EEENS5_IJS1N_SB_EEEEEEENS4_39AutoVectorizingCopyWithAssumedAlignmentILi128EEENS4_14SM90_TMA_STOREES24_S26_S26_EEEvvEEEEvNT_6ParamsE)
        /*0044*/ 	.word	0x00000000
.L_29:


//--------------------- .nv.compat                --------------------------
	.section	.nv.compat,"",@"SHT_CUDA_COMPAT_INFO"
	.align	4
        /*0000*/ 	.byte	0x02, 0x09, 0x01, 0x00, 0x02, 0x02, 0x02, 0x00, 0x02, 0x05, 0x05, 0x00, 0x03, 0x07, 0x01, 0x01
        /*0010*/ 	.byte	0x02, 0x03, 0x01, 0x00, 0x02, 0x06, 0x01, 0x00, 0x04, 0x0b, 0x08, 0x00, 0x09, 0x00, 0x00, 0x00
        /*0020*/ 	.byte	0x00, 0x00, 0x00, 0x00


//--------------------- .nv.info._ZN7cutlass13device_kernelINS_4gemm6kernel13GemmUniversalIN4cute5tupleIJiiiiEEENS1_10collective13CollectiveMmaINS1_35MainloopSm100TmaUmmaWarpSpecializedILi6ELi2ELi4ENS5_IJNS4_1CILi1EEENSA_ILi2EEESB_EEEEENS5_IJNSA_ILi128EEESF_SF_EEENS_12float_e5m2_tENS5_IJlSB_lEEESH_SI_NS4_8TiledMMAINS4_8MMA_AtomIJNS4_10MMA_TraitsINS4_19SM100_MMA_F8F6F4_SSEJSH_SH_fSF_SF_NS4_17integral_constantINS4_4UMMA5MajorELSP_0EEESQ_NSN_INSO_7ScaleInELSR_0EEESS_EEEEEENS4_6LayoutINS5_IJSB_SB_SB_EEENS5_IJNSA_ILi0EEESX_SX_EEEEENS5_IJNS4_10UnderscoreES10_S10_EEEEENS4_23SM90_TMA_LOAD_MULTICASTENS4_14ComposedLayoutINS4_7SwizzleILi3ELi4ELi3EEENS4_18smem_ptr_flag_bitsILi8EEENSV_INS5_IJNSA_ILi8EEESF_EEENS5_IJSF_SB_EEEEEEEvNS4_8identityENS4_13SM90_TMA_LOADES1D_vS1E_EENS_8epilogue10collective18CollectiveEpilogueINS1H_23Sm100TmaWarpSpecializedILi2ELi2ELi64ELb0ELb0EEEJSG_NS5_IJNSV_ISF_SB_EENSV_INSA_ILi64EEESB_EEEEESH_SI_SH_SI_NS1H_6fusion15FusionCallbacksIS1L_NS1Q_17LinearCombinationISH_fSH_fLNS_15FloatRoundStyleE2EEESG_S1P_JEEENS4_5SM1004TMEM4LOAD26SM100_TMEM_LOAD_32dp32b64xES1F_NS14_INS15_ILi2ELi4ELi3EEES18_NSV_INS5_IJS19_S1N_EEENS5_IJS1N_SB_EEEEEEENS4_39AutoVectorizingCopyWithAssumedAlignmentILi128EEENS4_14SM90_TMA_STOREES24_S26_S26_EEEvvEEEEvNT_6ParamsE --------------------------
	.section	.nv.info._ZN7cutlass13device_kernelINS_4gemm6kernel13GemmUniversalIN4cute5tupleIJiiiiEEENS1_10collective13CollectiveMmaINS1_35MainloopSm100TmaUmmaWarpSpecializedILi6ELi2ELi4ENS5_IJNS4_1CILi1EEENSA_ILi2EEESB_EEEEENS5_IJNSA_ILi128EEESF_SF_EEENS_12float_e5m2_tENS5_IJlSB_lEEESH_SI_NS4_8TiledMMAINS4_8MMA_AtomIJNS4_10MMA_TraitsINS4_19SM100_MMA_F8F6F4_SSEJSH_SH_fSF_SF_NS4_17integral_constantINS4_4UMMA5MajorELSP_0EEESQ_NSN_INSO_7ScaleInELSR_0EEESS_EEEEEENS4_6LayoutINS5_IJSB_SB_SB_EEENS5_IJNSA_ILi0EEESX_SX_EEEEENS5_IJNS4_10UnderscoreES10_S10_EEEEENS4_23SM90_TMA_LOAD_MULTICASTENS4_14ComposedLayoutINS4_7SwizzleILi3ELi4ELi3EEENS4_18smem_ptr_flag_bitsILi8EEENSV_INS5_IJNSA_ILi8EEESF_EEENS5_IJSF_SB_EEEEEEEvNS4_8identityENS4_13SM90_TMA_LOADES1D_vS1E_EENS_8epilogue10collective18CollectiveEpilogueINS1H_23Sm100TmaWarpSpecializedILi2ELi2ELi64ELb0ELb0EEEJSG_NS5_IJNSV_ISF_SB_EENSV_INSA_ILi64EEESB_EEEEESH_SI_SH_SI_NS1H_6fusion15FusionCallbacksIS1L_NS1Q_17LinearCombinationISH_fSH_fLNS_15FloatRoundStyleE2EEESG_S1P_JEEENS4_5SM1004TMEM4LOAD26SM100_TMEM_LOAD_32dp32b64xES1F_NS14_INS15_ILi2ELi4ELi3EEES18_NSV_INS5_IJS19_S1N_EEENS5_IJS1N_SB_EEEEEEENS4_39AutoVectorizingCopyWithAssumedAlignmentILi128EEENS4_14SM90_TMA_STOREES24_S26_S26_EEEvvEEEEvNT_6ParamsE,"",@"SHT_CUDA_INFO"
	.sectionflags	@""
	.align	4


	//----- nvinfo : EIATTR_CUDA_API_VERSION
	.align		4
        /*0000*/ 	.byte	0x04, 0x37
        /*0002*/ 	.short	(.L_31 - .L_30)
.L_30:
        /*0004*/ 	.word	0x00000082


	//----- nvinfo : EIATTR_KPARAM_INFO
	.align		4
.L_31:
        /*0008*/ 	.byte	0x04, 0x17
        /*000a*/ 	.short	(.L_33 - .L_32)
.L_32:
        /*000c*/ 	.word	0x00000000
        /*0010*/ 	.short	0x0000
        /*0012*/ 	.short	0x0000
        /*0014*/ 	.byte	0x00, 0xf0, 0x01, 0x20


	//----- nvinfo : EIATTR_AT_ENTRY_FRAGMENTS
	.align		4
.L_33:
        /*0018*/ 	.byte	0x04, 0x4f
        /*001a*/ 	.short	(.L_35 - .L_34)


	//   ....[0]....
.L_34:
        /*001c*/ 	.word	0x00000006


	//----- nvinfo : EIATTR_RESERVED_SMEM_USED
	.align		4
.L_35:
        /*0020*/ 	.byte	0x01, 0x41
	.zero		2


	//----- nvinfo : EIATTR_SPARSE_MMA_MASK
	.align		4
        /*0024*/ 	.byte	0x03, 0x50
        /*0026*/ 	.short	0x0000


	//----- nvinfo : EIATTR_TCGEN05_1CTA_USED
	.align		4
        /*0028*/ 	.byte	0x01, 0x51
	.zero		2


	//----- nvinfo : EIATTR_MAXREG_COUNT
	.align		4
        /*002c*/ 	.byte	0x03, 0x1b
        /*002e*/ 	.short	0x00ff


	//----- nvinfo : EIATTR_NUM_BARRIERS
	.align		4
        /*0030*/ 	.byte	0x02, 0x4c
        /*0032*/ 	.byte	0x07
	.zero		1


	//----- nvinfo : EIATTR_EXTERNS
	.align		4
        /*0034*/ 	.byte	0x04, 0x0f
        /*0036*/ 	.short	(.L_37 - .L_36)


	//   ....[0]....
	.align		4
.L_36:
        /*0038*/ 	.word	index@(__assertfail)


	//----- nvinfo : EIATTR_MERCURY_ISA_VERSION
	.align		4
.L_37:
        /*003c*/ 	.byte	0x03, 0x5f
        /*003e*/ 	.short	0x0101


	//----- nvinfo : EIATTR_INT_WARP_WIDE_INSTR_OFFSETS
	.align		4
        /*0040*/ 	.byte	0x04, 0x31
        /*0042*/ 	.short	(.L_39 - .L_38)


	//   ....[0]....
.L_38:
        /*0044*/ 	.word	0x00003d90


	//   ....[1]....
        /*0048*/ 	.word	0x00003db0


	//   ....[2]....
        /*004c*/ 	.word	0x00003de0


	//   ....[3]....
        /*0050*/ 	.word	0x00004900


	//   ....[4]....
        /*0054*/ 	.word	0x00004970


	//   ....[5]....
        /*0058*/ 	.word	0x00004a50


	//   ....[6]....
        /*005c*/ 	.word	0x00004b00


	//----- nvinfo : EIATTR_COOP_GROUP_MASK_REGIDS
	.align		4
.L_39:
        /*0060*/ 	.byte	0x04, 0x29
        /*0062*/ 	.short	(.L_41 - .L_40)


	//   ....[0]....
.L_40:
        /*0064*/ 	.word	0xffffffff


	//   ....[1]....
        /*0068*/ 	.word	0xffffffff


	//   ....[2]....
        /*006c*/ 	.word	0xffffffff


	//   ....[3]....
        /*0070*/ 	.word	0xffffffff


	//   ....[4]....
        /*0074*/ 	.word	0xffffffff


	//   ....[5]....
        /*0078*/ 	.word	0xffffffff


	//   ....[6]....
        /*007c*/ 	.word	0xffffffff


	//   ....[7]....
        /*0080*/ 	.word	0xffffffff


	//   ....[8]....
        /*0084*/ 	.word	0xffffffff


	//   ....[9]....
        /*0088*/ 	.word	0xffffffff


	//   ....[10]....
        /*008c*/ 	.word	0xffffffff


	//   ....[11]....
        /*0090*/ 	.word	0xffffffff


	//   ....[12]....
        /*0094*/ 	.word	0xffffffff


	//   ....[13]....
        /*0098*/ 	.word	0xffffffff


	//----- nvinfo : EIATTR_COOP_GROUP_INSTR_OFFSETS
	.align		4
.L_41:
        /*009c*/ 	.byte	0x04, 0x28
        /*009e*/ 	.short	(.L_43 - .L_42)


	//   ....[0]....
.L_42:
        /*00a0*/ 	.word	0x00000080


	//   ....[1]....
        /*00a4*/ 	.word	0x000004f0


	//   ....[2]....
        /*00a8*/ 	.word	0x000006e0


	//   ....[3]....
        /*00ac*/ 	.word	0x00000840


	//   ....[4]....
        /*00b0*/ 	.word	0x00000940


	//   ....[5]....
        /*00b4*/ 	.word	0x00000ab0


	//   ....[6]....
        /*00b8*/ 	.word	0x00000c50


	//   ....[7]....
        /*00bc*/ 	.word	0x00000e00


	//   ....[8]....
        /*00c0*/ 	.word	0x00002010


	//   ....[9]....
        /*00c4*/ 	.word	0x00002fe0


	//   ....[10]....
        /*00c8*/ 	.word	0x000031f0


	//   ....[11]....
        /*00cc*/ 	.word	0x00003220


	//   ....[12]....
        /*00d0*/ 	.word	0x00003c70


	//   ....[13]....
        /*00d4*/ 	.word	0x00003ea0


	//----- nvinfo : EIATTR_VRC_CTA_INIT_COUNT
	.align		4
.L_43:
        /*00d8*/ 	.byte	0x02, 0x4a
        /*00da*/ 	.byte	0x80
	.zero		1


	//----- nvinfo : EIATTR_SYSCALL_OFFSETS
	.align		4
        /*00dc*/ 	.byte	0x04, 0x46
        /*00de*/ 	.short	(.L_45 - .L_44)


	//   ....[0]....
.L_44:
        /*00e0*/ 	.word	0x00005700


	//   ....[1]....
        /*00e4*/ 	.word	0x00005840


	//   ....[2]....
        /*00e8*/ 	.word	0x000060d0


	//   ....[3]....
        /*00ec*/ 	.word	0x000076e0


	//----- nvinfo : EIATTR_MBARRIER_INSTR_OFFSETS
	.align		4
.L_45:
        /*00f0*/ 	.byte	0x04, 0x39
        /*00f2*/ 	.short	(.L_47 - .L_46)


	//   ....[0]....
.L_46:
        /*00f4*/ 	.word	0x00000610
        /*00f8*/ 	.word	0x000000ff
        /*00fc*/ 	.word	0x00000000
        /*0100*/ 	.short	0x0100
        /*0102*/ 	.byte	0x04
	.zero		1


	//   ....[1]....
        /*0104*/ 	.word	0x00000620
        /*0108*/ 	.word	0x000000ff
        /*010c*/ 	.word	0x00000030
        /*0110*/ 	.short	0x0100
        /*0112*/ 	.byte	0x04
	.zero		1


	//   ....[2]....
        /*0114*/ 	.word	0x00000630
        /*0118*/ 	.word	0x000000ff
        /*011c*/ 	.word	0x00000008
        /*0120*/ 	.short	0x0100
        /*0122*/ 	.byte	0x04
	.zero		1


	//   ....[3]....
        /*0124*/ 	.word	0x00000640
        /*0128*/ 	.word	0x000000ff
        /*012c*/ 	.word	0x00000038
        /*0130*/ 	.short	0x0100
        /*0132*/ 	.byte	0x04
	.zero		1


	//   ....[4]....
        /*0134*/ 	.word	0x00000650
        /*0138*/ 	.word	0x000000ff
        /*013c*/ 	.word	0x00000010
        /*0140*/ 	.short	0x0100
        /*0142*/ 	.byte	0x04
	.zero		1


	//   ....[5]....
        /*0144*/ 	.word	0x00000660
        /*0148*/ 	.word	0x000000ff
        /*014c*/ 	.word	0x00000040
        /*0150*/ 	.short	0x0100
        /*0152*/ 	.byte	0x04
	.zero		1


	//   ....[6]....
        /*0154*/ 	.word	0x00000670
        /*0158*/ 	.word	0x000000ff
        /*015c*/ 	.word	0x00000018
        /*0160*/ 	.short	0x0100
        /*0162*/ 	.byte	0x04
	.zero		1


	//   ....[7]....
        /*0164*/ 	.word	0x00000680
        /*0168*/ 	.word	0x000000ff
        /*016c*/ 	.word	0x00000048
        /*0170*/ 	.short	0x0100
        /*0172*/ 	.byte	0x04
	.zero		1


	//   ....[8]....
        /*0174*/ 	.word	0x00000690
        /*0178*/ 	.word	0x000000ff
        /*017c*/ 	.word	0x00000020
        /*0180*/ 	.short	0x0100
        /*0182*/ 	.byte	0x04
	.zero		1


	//   ....[9]....
        /*0184*/ 	.word	0x000006a0
        /*0188*/ 	.word	0x000000ff
        /*018c*/ 	.word	0x00000050
        /*0190*/ 	.short	0x0100
        /*0192*/ 	.byte	0x04
	.zero		1


	//   ....[10]....
        /*0194*/ 	.word	0x000006b0
        /*0198*/ 	.word	0x000000ff
        /*019c*/ 	.word	0x00000028
        /*01a0*/ 	.short	0x0100
        /*01a2*/ 	.byte	0x04
	.zero		1


	//   ....[11]....
        /*01a4*/ 	.word	0x000006c0
        /*01a8*/ 	.word	0x000000ff
        /*01ac*/ 	.word	0x00000058
        /*01b0*/ 	.short	0x0100
        /*01b2*/ 	.byte	0x04
	.zero		1


	//   ....[12]....
        /*01b4*/ 	.word	0x000007f0
        /*01b8*/ 	.word	0x000000ff
        /*01bc*/ 	.word	0x00000060
        /*01c0*/ 	.short	0x0100
        /*01c2*/ 	.byte	0x04
	.zero		1


	//   ....[13]....
        /*01c4*/ 	.word	0x00000800
        /*01c8*/ 	.word	0x000000ff
        /*01cc*/ 	.word	0x00000070
        /*01d0*/ 	.short	0x0100
        /*01d2*/ 	.byte	0x04
	.zero		1


	//   ....[14]....
        /*01d4*/ 	.word	0x00000810
        /*01d8*/ 	.word	0x000000ff
        /*01dc*/ 	.word	0x00000068
        /*01e0*/ 	.short	0x0100
        /*01e2*/ 	.byte	0x04
	.zero		1


	//   ....[15]....
        /*01e4*/ 	.word	0x00000820
        /*01e8*/ 	.word	0x000000ff
        /*01ec*/ 	.word	0x00000078
        /*01f0*/ 	.short	0x0100
        /*01f2*/ 	.byte	0x04
	.zero		1


	//   ....[16]....
        /*01f4*/ 	.word	0x00000910
        /*01f8*/ 	.word	0x000000ff
        /*01fc*/ 	.word	0x00000080
        /*0200*/ 	.short	0x0100
        /*0202*/ 	.byte	0x06
	.zero		1


	//   ....[17]....
        /*0204*/ 	.word	0x00000920
        /*0208*/ 	.word	0x000000ff
        /*020c*/ 	.word	0x00000088
        /*0210*/ 	.short	0x0100
        /*0212*/ 	.byte	0x06
	.zero		1


	//   ....[18]....
        /*0214*/ 	.word	0x00000a60
        /*0218*/ 	.word	0x000000ff
        /*021c*/ 	.word	0x00000090
        /*0220*/ 	.short	0x0100
        /*0222*/ 	.byte	0x06
	.zero		1


	//   ....[19]....
        /*0224*/ 	.word	0x00000a70
        /*0228*/ 	.word	0x000000ff
        /*022c*/ 	.word	0x000000a0
        /*0230*/ 	.short	0x0100
        /*0232*/ 	.byte	0x06
	.zero		1


	//   ....[20]....
        /*0234*/ 	.word	0x00000a80
        /*0238*/ 	.word	0x000000ff
        /*023c*/ 	.word	0x00000098
        /*0240*/ 	.short	0x0100
        /*0242*/ 	.byte	0x06
	.zero		1


	//   ....[21]....
        /*0244*/ 	.word	0x00000a90
        /*0248*/ 	.word	0x000000ff
        /*024c*/ 	.word	0x000000a8
        /*0250*/ 	.short	0x0100
        /*0252*/ 	.byte	0x06
	.zero		1


	//   ....[22]....
        /*0254*/ 	.word	0x00000bc0
        /*0258*/ 	.word	0x000000ff
        /*025c*/ 	.word	0x000000b0
        /*0260*/ 	.short	0x0100
        /*0262*/ 	.byte	0x04
	.zero		1


	//   ....[23]....
        /*0264*/ 	.word	0x00000bd0
        /*0268*/ 	.word	0x000000ff
        /*026c*/ 	.word	0x000000d0
        /*0270*/ 	.short	0x0100
        /*0272*/ 	.byte	0x04
	.zero		1


	//   ....[24]....
        /*0274*/ 	.word	0x00000be0
        /*0278*/ 	.word	0x000000ff
        /*027c*/ 	.word	0x000000b8
        /*0280*/ 	.short	0x0100
        /*0282*/ 	.byte	0x04
	.zero		1


	//   ....[25]....
        /*0284*/ 	.word	0x00000bf0
        /*0288*/ 	.word	0x000000ff
        /*028c*/ 	.word	0x000000d8
        /*0290*/ 	.short	0x0100
        /*0292*/ 	.byte	0x04
	.zero		1


	//   ....[26]....
        /*0294*/ 	.word	0x00000c00
        /*0298*/ 	.word	0x000000ff
        /*029c*/ 	.word	0x000000c0
        /*02a0*/ 	.short	0x0100
        /*02a2*/ 	.byte	0x04
	.zero		1


	//   ....[27]....
        /*02a4*/ 	.word	0x00000c10
        /*02a8*/ 	.word	0x000000ff
        /*02ac*/ 	.word	0x000000e0
        /*02b0*/ 	.short	0x0100
        /*02b2*/ 	.byte	0x04
	.zero		1


	//   ....[28]....
        /*02b4*/ 	.word	0x00000c20
        /*02b8*/ 	.word	0x000000ff
        /*02bc*/ 	.word	0x000000c8
        /*02c0*/ 	.short	0x0100
        /*02c2*/ 	.byte	0x04
	.zero		1


	//   ....[29]....
        /*02c4*/ 	.word	0x00000c30
        /*02c8*/ 	.word	0x000000ff
        /*02cc*/ 	.word	0x000000e8
        /*02d0*/ 	.short	0x0100
        /*02d2*/ 	.byte	0x04
	.zero		1


	//   ....[30]....
        /*02d4*/ 	.word	0x00000d20
        /*02d8*/ 	.word	0x000000ff
        /*02dc*/ 	.word	0x000000f0
        /*02e0*/ 	.short	0x0100
        /*02e2*/ 	.byte	0x04
	.zero		1


	//   ....[31]....
        /*02e4*/ 	.word	0x00000d30
        /*02e8*/ 	.word	0x000000ff
        /*02ec*/ 	.word	0x00000100
        /*02f0*/ 	.short	0x0100
        /*02f2*/ 	.byte	0x04
	.zero		1


	//   ....[32]....
        /*02f4*/ 	.word	0x00000d40
        /*02f8*/ 	.word	0x000000ff
        /*02fc*/ 	.word	0x000000f8
        /*0300*/ 	.short	0x0100
        /*0302*/ 	.byte	0x04
	.zero		1


	//   ....[33]....
        /*0304*/ 	.word	0x00000d50
        /*0308*/ 	.word	0x000000ff
        /*030c*/ 	.word	0x00000108
        /*0310*/ 	.short	0x0100
        /*0312*/ 	.byte	0x04
	.zero		1


	//   ....[34]....
        /*0314*/ 	.word	0x00001890
        /*0318*/ 	.word	0x00000003
        /*031c*/ 	.word	0x00000100
        /*0320*/ 	.short	0x010a
        /*0322*/ 	.byte	0xff
	.zero		1


	//   ....[35]....
        /*0324*/ 	.word	0x000018c0
        /*0328*/ 	.word	0x00000003
        /*032c*/ 	.word	0x000000f0
        /*0330*/ 	.short	0x0101
        /*0332*/ 	.byte	0xff
	.zero		1


	//   ....[36]....
        /*0334*/ 	.word	0x00001990
        /*0338*/ 	.word	0x000000ff
        /*033c*/ 	.word	0x00000030
        /*0340*/ 	.short	0x010a
        /*0342*/ 	.byte	0x04
	.zero		1


	//   ....[37]....
        /*0344*/ 	.word	0x00001a10
        /*0348*/ 	.word	0x000000ff
        /*034c*/ 	.word	0x00000030
        /*0350*/ 	.short	0x010a
        /*0352*/ 	.byte	0x21
	.zero		1


	//   ....[38]....
        /*0354*/ 	.word	0x00001bb0
        /*0358*/ 	.word	0x000000ff
        /*035c*/ 	.word	0x00000030
        /*0360*/ 	.short	0x010a
        /*0362*/ 	.byte	0x08
	.zero		1


	//   ....[39]....
        /*0364*/ 	.word	0x00001cc0
        /*0368*/ 	.word	0x000000ff
        /*036c*/ 	.word	0x00000088
        /*0370*/ 	.short	0x0101
        /*0372*/ 	.byte	0x06
	.zero		1


	//   ....[40]....
        /*0374*/ 	.word	0x00001ce0
        /*0378*/ 	.word	0x000000ff
        /*037c*/ 	.word	0x00000030
        /*0380*/ 	.short	0x010a
        /*0382*/ 	.byte	0x04
	.zero		1


	//   ....[41]....
        /*0384*/ 	.word	0x00001d60
        /*0388*/ 	.word	0x000000ff
        /*038c*/ 	.word	0x00000030
        /*0390*/ 	.short	0x010a
        /*0392*/ 	.byte	0x11
	.zero		1


	//   ....[42]....
        /*0394*/ 	.word	0x00001f00
        /*0398*/ 	.word	0x000000ff
        /*039c*/ 	.word	0x00000030
        /*03a0*/ 	.short	0x010a
        /*03a2*/ 	.byte	0x07
	.zero		1


	//   ....[43]....
        /*03a4*/ 	.word	0x00002040
        /*03a8*/ 	.word	0x00000003
        /*03ac*/ 	.word	0x00000090
        /*03b0*/ 	.short	0x010a
        /*03b2*/ 	.byte	0xff
	.zero		1


	//   ....[44]....
        /*03b4*/ 	.word	0x00002190
        /*03b8*/ 	.word	0x00000000
        /*03bc*/ 	.word	0x00000000
        /*03c0*/ 	.short	0x0101
        /*03c2*/ 	.byte	0xff
	.zero		1


	//   ....[45]....
        /*03c4*/ 	.word	0x00002740
        /*03c8*/ 	.word	0x000000ff
        /*03cc*/ 	.word	0x00000000
        /*03d0*/ 	.short	0x010a
        /*03d2*/ 	.byte	0x04
	.zero		1


	//   ....[46]....
        /*03d4*/ 	.word	0x000027d0
        /*03d8*/ 	.word	0x000000ff
        /*03dc*/ 	.word	0x00000000
        /*03e0*/ 	.short	0x010a
        /*03e2*/ 	.byte	0x05
	.zero		1


	//   ....[47]....
        /*03e4*/ 	.word	0x00002860
        /*03e8*/ 	.word	0x000000ff
        /*03ec*/ 	.word	0x00000000
        /*03f0*/ 	.short	0x010a
        /*03f2*/ 	.byte	0x05
	.zero		1


	//   ....[48]....
        /*03f4*/ 	.word	0x000028f0
        /*03f8*/ 	.word	0x000000ff
        /*03fc*/ 	.word	0x00000000
        /*0400*/ 	.short	0x010a
        /*0402*/ 	.byte	0x05
	.zero		1


	//   ....[49]....
        /*0404*/ 	.word	0x00002980
        /*0408*/ 	.word	0x000000ff
        /*040c*/ 	.word	0x00000000
        /*0410*/ 	.short	0x010a
        /*0412*/ 	.byte	0x05
	.zero		1


	//   ....[50]....
        /*0414*/ 	.word	0x00002a20
        /*0418*/ 	.word	0x00000000
        /*041c*/ 	.word	0x00000000
        /*0420*/ 	.short	0x010a
        /*0422*/ 	.byte	0xff
	.zero		1


	//   ....[51]....
        /*0424*/ 	.word	0x00002b40
        /*0428*/ 	.word	0x00000002
        /*042c*/ 	.word	0x000000f0
        /*0430*/ 	.short	0x010a
        /*0432*/ 	.byte	0xff
	.zero		1


	//   ....[52]....
        /*0434*/ 	.word	0x00002ba0
        /*0438*/ 	.word	0x00000004
        /*043c*/ 	.word	0x00000000
        /*0440*/ 	.short	0x0101
        /*0442*/ 	.byte	0xff
	.zero		1


	//   ....[53]....
        /*0444*/ 	.word	0x00002bc0
        /*0448*/ 	.word	0x000000ff
        /*044c*/ 	.word	0x000000a0
        /*0450*/ 	.short	0x010a
        /*0452*/ 	.byte	0x04
	.zero		1


	//   ....[54]....
        /*0454*/ 	.word	0x00002ce0
        /*0458*/ 	.word	0x00000002
        /*045c*/ 	.word	0x00000090
        /*0460*/ 	.short	0x010a
        /*0462*/ 	.byte	0xff
	.zero		1


	//   ....[55]....
        /*0464*/ 	.word	0x00002df0
        /*0468*/ 	.word	0x00000002
        /*046c*/ 	.word	0x00000000
        /*0470*/ 	.short	0x0101
        /*0472*/ 	.byte	0xff
	.zero		1


	//   ....[56]....
        /*0474*/ 	.word	0x00002e80
        /*0478*/ 	.word	0x000000ff
        /*047c*/ 	.word	0x000000a0
        /*0480*/ 	.short	0x0106
        /*0482*/ 	.byte	0x04
	.zero		1


	//   ....[57]....
        /*0484*/ 	.word	0x00002ea0
        /*0488*/ 	.word	0x000000ff
        /*048c*/ 	.word	0x000000a0
        /*0490*/ 	.short	0x010a
        /*0492*/ 	.byte	0x04
	.zero		1


	//   ....[58]....
        /*0494*/ 	.word	0x00002f30
        /*0498*/ 	.word	0x000000ff
        /*049c*/ 	.word	0x000000a0
        /*04a0*/ 	.short	0x0106
        /*04a2*/ 	.byte	0x07
	.zero		1


	//   ....[59]....
        /*04a4*/ 	.word	0x00002f70
        /*04a8*/ 	.word	0x00000000
        /*04ac*/ 	.word	0x000000a0
        /*04b0*/ 	.short	0x010a
        /*04b2*/ 	.byte	0xff
	.zero		1


	//   ....[60]....
        /*04b4*/ 	.word	0x000034c0
        /*04b8*/ 	.word	0x00000000
        /*04bc*/ 	.word	0x00000090
        /*04c0*/ 	.short	0x010a
        /*04c2*/ 	.byte	0xff
	.zero		1


	//   ....[61]....
        /*04c4*/ 	.word	0x000035d0
        /*04c8*/ 	.word	0x00000003
        /*04cc*/ 	.word	0x00000000
        /*04d0*/ 	.short	0x0101
        /*04d2*/ 	.byte	0xff
	.zero		1


	//   ....[62]....
        /*04d4*/ 	.word	0x000035e0
        /*04d8*/ 	.word	0x000000ff
        /*04dc*/ 	.word	0x00000000
        /*04e0*/ 	.short	0x010a
        /*04e2*/ 	.byte	0x04
	.zero		1


	//   ....[63]....
        /*04e4*/ 	.word	0x00003600
        /*04e8*/ 	.word	0x000000ff
        /*04ec*/ 	.word	0x000000d0
        /*04f0*/ 	.short	0x010a
        /*04f2*/ 	.byte	0x1e
	.zero		1


	//   ....[64]....
        /*04f4*/ 	.word	0x000036d0
        /*04f8*/ 	.word	0x000000ff
        /*04fc*/ 	.word	0x00000000
        /*0500*/ 	.short	0x010a
        /*0502*/ 	.byte	0x05
	.zero		1


	//   ....[65]....
        /*0504*/ 	.word	0x00003810
        /*0508*/ 	.word	0x000000ff
        /*050c*/ 	.word	0x00000000
        /*0510*/ 	.short	0x010a
        /*0512*/ 	.byte	0x04
	.zero		1


	//   ....[66]....
        /*0514*/ 	.word	0x00003aa0
        /*0518*/ 	.word	0x000000ff
        /*051c*/ 	.word	0x00000000
        /*0520*/ 	.short	0x010a
        /*0522*/ 	.byte	0x04
	.zero		1


	//   ....[67]....
        /*0524*/ 	.word	0x00003b30
        /*0528*/ 	.word	0x000000ff
        /*052c*/ 	.word	0x00000000
        /*0530*/ 	.short	0x010a
        /*0532*/ 	.byte	0x05
	.zero		1


	//   ....[68]....
        /*0534*/ 	.word	0x00003bc0
        /*0538*/ 	.word	0x000000ff
        /*053c*/ 	.word	0x00000000
        /*0540*/ 	.short	0x010a
        /*0542*/ 	.byte	0x05
	.zero		1


	//   ....[69]....
        /*0544*/ 	.word	0x00003c50
        /*0548*/ 	.word	0x000000ff
        /*054c*/ 	.word	0x00000000
        /*0550*/ 	.short	0x010a
        /*0552*/ 	.byte	0x04
	.zero		1


	//   ....[70]....
        /*0554*/ 	.word	0x00004100
        /*0558*/ 	.word	0x0000000c
        /*055c*/ 	.word	0x00000090
        /*0560*/ 	.short	0x010a
        /*0562*/ 	.byte	0xff
	.zero		1


	//   ....[71]....
        /*0564*/ 	.word	0x00004270
        /*0568*/ 	.word	0x00000000
        /*056c*/ 	.word	0x00000000
        /*0570*/ 	.short	0x0101
        /*0572*/ 	.byte	0xff
	.zero		1


	//   ....[72]....
        /*0574*/ 	.word	0x00004700
        /*0578*/ 	.word	0x000000ff
        /*057c*/ 	.word	0x00000088
        /*0580*/ 	.short	0x010a
        /*0582*/ 	.byte	0x15
	.zero		1


	//   ....[73]....
        /*0584*/ 	.word	0x00004880
        /*0588*/ 	.word	0x000000ff
        /*058c*/ 	.word	0x00000070
        /*0590*/ 	.short	0x010a
        /*0592*/ 	.byte	0x15
	.zero		1


	//   ....[74]....
        /*0594*/ 	.word	0x00004a00
        /*0598*/ 	.word	0x000000ff
        /*059c*/ 	.word	0x00000060
        /*05a0*/ 	.short	0x010b
        /*05a2*/ 	.byte	0x15
	.zero		1


	//   ....[75]....
        /*05a4*/ 	.word	0x00004a10
        /*05a8*/ 	.word	0x000000ff
        /*05ac*/ 	.word	0x00000000
        /*05b0*/ 	.short	0x0101
        /*05b2*/ 	.byte	0x06
	.zero		1


	//   ....[76]....
        /*05b4*/ 	.word	0x00004a20
        /*05b8*/ 	.word	0x000000ff
        /*05bc*/ 	.word	0x00000078
        /*05c0*/ 	.short	0x010a
        /*05c2*/ 	.byte	0x15
	.zero		1


	//   ....[77]....
        /*05c4*/ 	.word	0x00004c10
        /*05c8*/ 	.word	0x000000ff
        /*05cc*/ 	.word	0x00000068
        /*05d0*/ 	.short	0x010b
        /*05d2*/ 	.byte	0x15
	.zero		1


	//   ....[78]....
        /*05d4*/ 	.word	0x00004c20
        /*05d8*/ 	.word	0x000000ff
        /*05dc*/ 	.word	0x00000000
        /*05e0*/ 	.short	0x0101
        /*05e2*/ 	.byte	0x21
	.zero		1


	//   ....[79]....
        /*05e4*/ 	.word	0x00004c50
        /*05e8*/ 	.word	0x000000ff
        /*05ec*/ 	.word	0x00000070
        /*05f0*/ 	.short	0x010a
        /*05f2*/ 	.byte	0x15
	.zero		1


	//   ....[80]....
        /*05f4*/ 	.word	0x00004c90
        /*05f8*/ 	.word	0x00000000
        /*05fc*/ 	.word	0x00000078
        /*0600*/ 	.short	0x010a
        /*0602*/ 	.byte	0xff
	.zero		1


	//   ....[81]....
        /*0604*/ 	.word	0x00004fa0
        /*0608*/ 	.word	0x00000003
        /*060c*/ 	.word	0x00000090
        /*0610*/ 	.short	0x010a
        /*0612*/ 	.byte	0xff
	.zero		1


	//   ....[82]....
        /*0614*/ 	.word	0x00005120
        /*0618*/ 	.word	0x00000000
        /*061c*/ 	.word	0x00000000
        /*0620*/ 	.short	0x0101
        /*0622*/ 	.byte	0xff
	.zero		1


	//   ....[83]....
        /*0624*/ 	.word	0x00005c70
        /*0628*/ 	.word	0x00000003
        /*062c*/ 	.word	0x00000060
        /*0630*/ 	.short	0x010a
        /*0632*/ 	.byte	0xff
	.zero		1


	//   ....[84]....
        /*0634*/ 	.word	0x00005cb0
        /*0638*/ 	.word	0x000000ba
        /*063c*/ 	.word	0x000000b0
        /*0640*/ 	.short	0x010a
        /*0642*/ 	.byte	0xff
	.zero		1


	//   ....[85]....
        /*0644*/ 	.word	0x00005de0
        /*0648*/ 	.word	0x00000003
        /*064c*/ 	.word	0x00000060
        /*0650*/ 	.short	0x010a
        /*0652*/ 	.byte	0xff
	.zero		1


	//   ....[86]....
        /*0654*/ 	.word	0x00005f20
        /*0658*/ 	.word	0x00000000
        /*065c*/ 	.word	0x00000000
        /*0660*/ 	.short	0x0101
        /*0662*/ 	.byte	0xff
	.zero		1


	//   ....[87]....
        /*0664*/ 	.word	0x00005fa0
        /*0668*/ 	.word	0x000000ba
        /*066c*/ 	.word	0x000000b0
        /*0670*/ 	.short	0x010a
        /*0672*/ 	.byte	0xff
	.zero		1


	//   ....[88]....
        /*0674*/ 	.word	0x00007350
        /*0678*/ 	.word	0x000000c1
        /*067c*/ 	.word	0x00000060
        /*0680*/ 	.short	0x010a
        /*0682*/ 	.byte	0xff
	.zero		1


	//   ....[89]....
        /*0684*/ 	.word	0x00007420
        /*0688*/ 	.word	0x000000c1
        /*068c*/ 	.word	0x00000060
        /*0690*/ 	.short	0x010a
        /*0692*/ 	.byte	0xff
	.zero		1


	//   ....[90]....
        /*0694*/ 	.word	0x00007560
        /*0698*/ 	.word	0x00000000
        /*069c*/ 	.word	0x00000000
        /*06a0*/ 	.short	0x0101
        /*06a2*/ 	.byte	0xff
	.zero		1


	//   ....[91]....
        /*06a4*/ 	.word	0x00007a60
        /*06a8*/ 	.word	0x000000ff
        /*06ac*/ 	.word	0x00000000
        /*06b0*/ 	.short	0x0101
        /*06b2*/ 	.byte	0x04
	.zero		1


	//   ....[92]....
        /*06b4*/ 	.word	0x00008a10
        /*06b8*/ 	.word	0x00000003
        /*06bc*/ 	.word	0x00000100
        /*06c0*/ 	.short	0x010a
        /*06c2*/ 	.byte	0xff
	.zero		1


	//   ....[93]....
        /*06c4*/ 	.word	0x00008a70
        /*06c8*/ 	.word	0x00000000
        /*06cc*/ 	.word	0x00000030
        /*06d0*/ 	.short	0x010a
        /*06d2*/ 	.byte	0xff
	.zero		1


	//   ....[94]....
        /*06d4*/ 	.word	0x00008ad0
        /*06d8*/ 	.word	0x00000000
        /*06dc*/ 	.word	0x00000030
        /*06e0*/ 	.short	0x010a
        /*06e2*/ 	.byte	0xff
	.zero		1


	//   ....[95]....
        /*06e4*/ 	.word	0x00008b20
        /*06e8*/ 	.word	0x00000003
        /*06ec*/ 	.word	0x00000090
        /*06f0*/ 	.short	0x010a
        /*06f2*/ 	.byte	0xff
	.zero		1


	//   ....[96]....
        /*06f4*/ 	.word	0x00008b80
        /*06f8*/ 	.word	0x00000000
        /*06fc*/ 	.word	0x00000000
        /*0700*/ 	.short	0x010a
        /*0702*/ 	.byte	0xff
	.zero		1


	//   ....[97]....
        /*0704*/ 	.word	0x00008be0
        /*0708*/ 	.word	0x00000000
        /*070c*/ 	.word	0x00000000
        /*0710*/ 	.short	0x010a
        /*0712*/ 	.byte	0xff
	.zero		1


	//   ....[98]....
        /*0714*/ 	.word	0x00008c40
        /*0718*/ 	.word	0x00000000
        /*071c*/ 	.word	0x00000000
        /*0720*/ 	.short	0x010a
        /*0722*/ 	.byte	0xff
	.zero		1


	//   ....[99]....
        /*0724*/ 	.word	0x00008ca0
        /*0728*/ 	.word	0x00000000
        /*072c*/ 	.word	0x00000000
        /*0730*/ 	.short	0x010a
        /*0732*/ 	.byte	0xff
	.zero		1


	//   ....[100]....
        /*0734*/ 	.word	0x00008d00
        /*0738*/ 	.word	0x00000000
        /*073c*/ 	.word	0x00000000
        /*0740*/ 	.short	0x010a
        /*0742*/ 	.byte	0xff
	.zero		1


	//   ....[101]....
        /*0744*/ 	.word	0x00008d50
        /*0748*/ 	.word	0x00000002
        /*074c*/ 	.word	0x000000f0
        /*0750*/ 	.short	0x010a
        /*0752*/ 	.byte	0xff
	.zero		1


	//   ....[102]....
        /*0754*/ 	.word	0x00008db0
        /*0758*/ 	.word	0x00000002
        /*075c*/ 	.word	0x000000a0
        /*0760*/ 	.short	0x010a
        /*0762*/ 	.byte	0xff
	.zero		1


	//   ....[103]....
        /*0764*/ 	.word	0x00008e00
        /*0768*/ 	.word	0x00000002
        /*076c*/ 	.word	0x00000090
        /*0770*/ 	.short	0x010a
        /*0772*/ 	.byte	0xff
	.zero		1


	//   ....[104]....
        /*0774*/ 	.word	0x00008e60
        /*0778*/ 	.word	0x00000000
        /*077c*/ 	.word	0x000000a0
        /*0780*/ 	.short	0x010a
        /*0782*/ 	.byte	0xff
	.zero		1


	//   ....[105]....
        /*0784*/ 	.word	0x00008eb0
        /*0788*/ 	.word	0x00000000
        /*078c*/ 	.word	0x00000090
        /*0790*/ 	.short	0x010a
        /*0792*/ 	.byte	0xff
	.zero		1


	//   ....[106]....
        /*0794*/ 	.word	0x00008f10
        /*0798*/ 	.word	0x00000003
        /*079c*/ 	.word	0x000000d0
        /*07a0*/ 	.short	0x010a
        /*07a2*/ 	.byte	0xff
	.zero		1


	//   ....[107]....
        /*07a4*/ 	.word	0x00008f70
        /*07a8*/ 	.word	0x00000000
        /*07ac*/ 	.word	0x00000000
        /*07b0*/ 	.short	0x010a
        /*07b2*/ 	.byte	0xff
	.zero		1


	//   ....[108]....
        /*07b4*/ 	.word	0x00008fd0
        /*07b8*/ 	.word	0x00000000
        /*07bc*/ 	.word	0x00000000
        /*07c0*/ 	.short	0x010a
        /*07c2*/ 	.byte	0xff
	.zero		1


	//   ....[109]....
        /*07c4*/ 	.word	0x00009030
        /*07c8*/ 	.word	0x00000000
        /*07cc*/ 	.word	0x00000000
        /*07d0*/ 	.short	0x010a
        /*07d2*/ 	.byte	0xff
	.zero		1


	//   ....[110]....
        /*07d4*/ 	.word	0x00009090
        /*07d8*/ 	.word	0x00000000
        /*07dc*/ 	.word	0x00000000
        /*07e0*/ 	.short	0x010a
        /*07e2*/ 	.byte	0xff
	.zero		1


	//   ....[111]....
        /*07e4*/ 	.word	0x000090f0
        /*07e8*/ 	.word	0x00000000
        /*07ec*/ 	.word	0x00000000
        /*07f0*/ 	.short	0x010a
        /*07f2*/ 	.byte	0xff
	.zero		1


	//   ....[112]....
        /*07f4*/ 	.word	0x00009140
        /*07f8*/ 	.word	0x0000000c
        /*07fc*/ 	.word	0x00000090
        /*0800*/ 	.short	0x010a
        /*0802*/ 	.byte	0xff
	.zero		1


	//   ....[113]....
        /*0804*/ 	.word	0x000091a0
        /*0808*/ 	.word	0x00000000
        /*080c*/ 	.word	0x00000088
        /*0810*/ 	.short	0x010a
        /*0812*/ 	.byte	0xff
	.zero		1


	//   ....[114]....
        /*0814*/ 	.word	0x00009200
        /*0818*/ 	.word	0x00000000
        /*081c*/ 	.word	0x00000070
        /*0820*/ 	.short	0x010a
        /*0822*/ 	.byte	0xff
	.zero		1


	//   ....[115]....
        /*0824*/ 	.word	0x00009260
        /*0828*/ 	.word	0x00000000
        /*082c*/ 	.word	0x00000078
        /*0830*/ 	.short	0x010a
        /*0832*/ 	.byte	0xff
	.zero		1


	//   ....[116]....
        /*0834*/ 	.word	0x000092c0
        /*0838*/ 	.word	0x00000000
        /*083c*/ 	.word	0x00000070
        /*0840*/ 	.short	0x010a
        /*0842*/ 	.byte	0xff
	.zero		1


	//   ....[117]....
        /*0844*/ 	.word	0x00009310
        /*0848*/ 	.word	0x00000003
        /*084c*/ 	.word	0x00000090
        /*0850*/ 	.short	0x010a
        /*0852*/ 	.byte	0xff
	.zero		1


	//   ....[118]....
        /*0854*/ 	.word	0x00009360
        /*0858*/ 	.word	0x00000003
        /*085c*/ 	.word	0x00000060
        /*0860*/ 	.short	0x010a
        /*0862*/ 	.byte	0xff
	.zero		1


	//   ....[119]....
        /*0864*/ 	.word	0x000093b0
        /*0868*/ 	.word	0x000000ba
        /*086c*/ 	.word	0x000000b0
        /*0870*/ 	.short	0x010a
        /*0872*/ 	.byte	0xff
	.zero		1


	//   ....[120]....
        /*0874*/ 	.word	0x00009400
        /*0878*/ 	.word	0x000000c1
        /*087c*/ 	.word	0x00000060
        /*0880*/ 	.short	0x010a
        /*0882*/ 	.byte	0xff
	.zero		1


	//----- nvinfo : EIATTR_NUM_MBARRIERS
	.align		4
.L_47:
        /*0884*/ 	.byte	0x03, 0x38
        /*0886*/ 	.short	0x0022


	//----- nvinfo : EIATTR_EXIT_INSTR_OFFSETS
	.align		4
        /*0888*/ 	.byte	0x04, 0x1c
        /*088a*/ 	.short	(.L_49 - .L_48)


	//   ....[0]....
.L_48:
        /*088c*/ 	.word	0x00002a50


	//   ....[1]....
        /*0890*/ 	.word	0x00002f40


	//   ....[2]....
        /*0894*/ 	.word	0x00002fa0


	//   ....[3]....
        /*0898*/ 	.word	0x00003eb0


	//   ....[4]....
        /*089c*/ 	.word	0x00004cc0


	//   ....[5]....
        /*08a0*/ 	.word	0x00004d00


	//   ....[6]....
        /*08a4*/ 	.word	0x00008a00


	//----- nvinfo : EIATTR_MAX_THREADS
	.align		4
.L_49:
        /*08a8*/ 	.byte	0x04, 0x05
        /*08aa*/ 	.short	(.L_51 - .L_50)
.L_50:
        /*08ac*/ 	.word	0x00000100
        /*08b0*/ 	.word	0x00000001
        /*08b4*/ 	.word	0x00000001


	//----- nvinfo : EIATTR_CRS_STACK_SIZE
	.align		4
.L_51:
        /*08b8*/ 	.byte	0x04, 0x1e
        /*08ba*/ 	.short	(.L_53 - .L_52)
.L_52:
        /*08bc*/ 	.word	0x00000000


	//----- nvinfo : EIATTR_CBANK_PARAM_SIZE
	.align		4
.L_53:
        /*08c0*/ 	.byte	0x03, 0x19
        /*08c2*/ 	.short	0x0800


	//----- nvinfo : EIATTR_PARAM_CBANK
	.align		4
        /*08c4*/ 	.byte	0x04, 0x0a
        /*08c6*/ 	.short	(.L_55 - .L_54)
	.align		4
.L_54:
        /*08c8*/ 	.word	index@(.nv.constant0._ZN7cutlass13device_kernelINS_4gemm6kernel13GemmUniversalIN4cute5tupleIJiiiiEEENS1_10collective13CollectiveMmaINS1_35MainloopSm100TmaUmmaWarpSpecializedILi6ELi2ELi4ENS5_IJNS4_1CILi1EEENSA_ILi2EEESB_EEEEENS5_IJNSA_ILi128EEESF_SF_EEENS_12float_e5m2_tENS5_IJlSB_lEEESH_SI_NS4_8TiledMMAINS4_8MMA_AtomIJNS4_10MMA_TraitsINS4_19SM100_MMA_F8F6F4_SSEJSH_SH_fSF_SF_NS4_17integral_constantINS4_4UMMA5MajorELSP_0EEESQ_NSN_INSO_7ScaleInELSR_0EEESS_EEEEEENS4_6LayoutINS5_IJSB_SB_SB_EEENS5_IJNSA_ILi0EEESX_SX_EEEEENS5_IJNS4_10UnderscoreES10_S10_EEEEENS4_23SM90_TMA_LOAD_MULTICASTENS4_14ComposedLayoutINS4_7SwizzleILi3ELi4ELi3EEENS4_18smem_ptr_flag_bitsILi8EEENSV_INS5_IJNSA_ILi8EEESF_EEENS5_IJSF_SB_EEEEEEEvNS4_8identityENS4_13SM90_TMA_LOADES1D_vS1E_EENS_8epilogue10collective18CollectiveEpilogueINS1H_23Sm100TmaWarpSpecializedILi2ELi2ELi64ELb0ELb0EEEJSG_NS5_IJNSV_ISF_SB_EENSV_INSA_ILi64EEESB_EEEEESH_SI_SH_SI_NS1H_6fusion15FusionCallbacksIS1L_NS1Q_17LinearCombinationISH_fSH_fLNS_15FloatRoundStyleE2EEESG_S1P_JEEENS4_5SM1004TMEM4LOAD26SM100_TMEM_LOAD_32dp32b64xES1F_NS14_INS15_ILi2ELi4ELi3EEES18_NSV_INS5_IJS19_S1N_EEENS5_IJS1N_SB_EEEEEEENS4_39AutoVectorizingCopyWithAssumedAlignmentILi128EEENS4_14SM90_TMA_STOREES24_S26_S26_EEEvvEEEEvNT_6ParamsE)
        /*08cc*/ 	.short	0x0380
        /*08ce*/ 	.short	0x0800


	//----- nvinfo : EIATTR_SW_WAR
	.align		4
.L_55:
        /*08d0*/ 	.byte	0x04, 0x36
        /*08d2*/ 	.short	(.L_57 - .L_56)
.L_56:
        /*08d4*/ 	.word	0x00000008
.L_57:


//--------------------- .nv.callgraph             --------------------------
	.section	.nv.callgraph,"",@"SHT_CUDA_CALLGRAPH"
	.align	4
	.sectionentsize	8
	.align		4
        /*0000*/ 	.word	0x00000000
	.align		4
        /*0004*/ 	.word	0xffffffff
	.align		4
        /*0008*/ 	.word	index@(_ZN7cutlass13device_kernelINS_4gemm6kernel13GemmUniversalIN4cute5tupleIJiiiiEEENS1_10collective13CollectiveMmaINS1_35MainloopSm100TmaUmmaWarpSpecializedILi6ELi2ELi4ENS5_IJNS4_1CILi1EEENSA_ILi2EEESB_EEEEENS5_IJNSA_ILi128EEESF_SF_EEENS_12float_e5m2_tENS5_IJlSB_lEEESH_SI_NS4_8TiledMMAINS4_8MMA_AtomIJNS4_10MMA_TraitsINS4_19SM100_MMA_F8F6F4_SSEJSH_SH_fSF_SF_NS4_17integral_constantINS4_4UMMA5MajorELSP_0EEESQ_NSN_INSO_7ScaleInELSR_0EEESS_EEEEEENS4_6LayoutINS5_IJSB_SB_SB_EEENS5_IJNSA_ILi0EEESX_SX_EEEEENS5_IJNS4_10UnderscoreES10_S10_EEEEENS4_23SM90_TMA_LOAD_MULTICASTENS4_14ComposedLayoutINS4_7SwizzleILi3ELi4ELi3EEENS4_18smem_ptr_flag_bitsILi8EEENSV_INS5_IJNSA_ILi8EEESF_EEENS5_IJSF_SB_EEEEEEEvNS4_8identityENS4_13SM90_TMA_LOADES1D_vS1E_EENS_8epilogue10collective18CollectiveEpilogueINS1H_23Sm100TmaWarpSpecializedILi2ELi2ELi64ELb0ELb0EEEJSG_NS5_IJNSV_ISF_SB_EENSV_INSA_ILi64EEESB_EEEEESH_SI_SH_SI_NS1H_6fusion15FusionCallbacksIS1L_NS1Q_17LinearCombinationISH_fSH_fLNS_15FloatRoundStyleE2EEESG_S1P_JEEENS4_5SM1004TMEM4LOAD26SM100_TMEM_LOAD_32dp32b64xES1F_NS14_INS15_ILi2ELi4ELi3EEES18_NSV_INS5_IJS19_S1N_EEENS5_IJS1N_SB_EEEEEEENS4_39AutoVectorizingCopyWithAssumedAlignmentILi128EEENS4_14SM90_TMA_STOREES24_S26_S26_EEEvvEEEEvNT_6ParamsE)
	.align		4
        /*000c*/ 	.word	index@(__assertfail)
	.align		4
        /*0010*/ 	.word	0x00000000
	.align		4
        /*0014*/ 	.word	0xfffffffe
	.align		4
        /*0018*/ 	.word	0x00000000
	.align		4
        /*001c*/ 	.word	0xfffffffd
	.align		4
        /*0020*/ 	.word	0x00000000
	.align		4
        /*0024*/ 	.word	0xfffffffc


//--------------------- .nv.constant4             --------------------------
	.section	.nv.constant4,"a",@progbits
	.align	8
	.align		8
.nv.constant4:
        /*0000*/ 	.dword	__assertfail
	.align		8
        /*0008*/ 	.dword	__unnamed_1
	.align		8
        /*0010*/ 	.dword	__unnamed_2
	.align		8
        /*0018*/ 	.dword	_ZN40_INTERNAL_c4a0abfd_4_k_cu_e123fe01_371644cuda3std3__45__cpo5beginE
	.align		8
        /*0020*/ 	.dword	_ZN40_INTERNAL_c4a0abfd_4_k_cu_e123fe01_371644cuda3std3__45__cpo3endE
	.align		8
        /*0028*/ 	.dword	_ZN40_INTERNAL_c4a0abfd_4_k_cu_e123fe01_371644cuda3std3__45__cpo6cbeginE
	.align		8
        /*0030*/ 	.dword	_ZN40_INTERNAL_c4a0abfd_4_k_cu_e123fe01_371644cuda3std3__45__cpo4cendE
	.align		8
        /*0038*/ 	.dword	_ZN40_INTERNAL_c4a0abfd_4_k_cu_e123fe01_371644cuda3std3__442_GLOBAL__N__c4a0abfd_4_k_cu_e123fe01_371646ignoreE
	.align		8
        /*0040*/ 	.dword	_ZN40_INTERNAL_c4a0abfd_4_k_cu_e123fe01_371644cuda3std3__419piecewise_constructE
	.align		8
        /*0048*/ 	.dword	_ZN40_INTERNAL_c4a0abfd_4_k_cu_e123fe01_371644cuda3std3__48in_placeE
	.align		8
        /*0050*/ 	.dword	_ZN40_INTERNAL_c4a0abfd_4_k_cu_e123fe01_371644cuda3std6ranges3__45__cpo4swapE
	.align		8
        /*0058*/ 	.dword	_ZN40_INTERNAL_c4a0abfd_4_k_cu_e123fe01_371644cuda3std6ranges3__45__cpo9iter_moveE
	.align		8
        /*0060*/ 	.dword	_ZN40_INTERNAL_c4a0abfd_4_k_cu_e123fe01_371644cute7productE
	.align		8
        /*0068*/ 	.dword	_ZN40_INTERNAL_c4a0abfd_4_k_cu_e123fe01_371644cute1_E
	.align		8
        /*0070*/ 	.dword	$str$25
	.align		8
        /*0078*/ 	.dword	$str$26
	.align		8
        /*0080*/ 	.dword	$str$27
	.align		8
        /*0088*/ 	.dword	$str$28


//--------------------- .text._ZN7cutlass13device_kernelINS_4gemm6kernel13GemmUniversalIN4cute5tupleIJiiiiEEENS1_10collective13CollectiveMmaINS1_35MainloopSm100TmaUmmaWarpSpecializedILi6ELi2ELi4ENS5_IJNS4_1CILi1EEENSA_ILi2EEESB_EEEEENS5_IJNSA_ILi128EEESF_SF_EEENS_12float_e5m2_tENS5_IJlSB_lEEESH_SI_NS4_8TiledMMAINS4_8MMA_AtomIJNS4_10MMA_TraitsINS4_19SM100_MMA_F8F6F4_SSEJSH_SH_fSF_SF_NS4_17integral_constantINS4_4UMMA5MajorELSP_0EEESQ_NSN_INSO_7ScaleInELSR_0EEESS_EEEEEENS4_6LayoutINS5_IJSB_SB_SB_EEENS5_IJNSA_ILi0EEESX_SX_EEEEENS5_IJNS4_10UnderscoreES10_S10_EEEEENS4_23SM90_TMA_LOAD_MULTICASTENS4_14ComposedLayoutINS4_7SwizzleILi3ELi4ELi3EEENS4_18smem_ptr_flag_bitsILi8EEENSV_INS5_IJNSA_ILi8EEESF_EEENS5_IJSF_SB_EEEEEEEvNS4_8identityENS4_13SM90_TMA_LOADES1D_vS1E_EENS_8epilogue10collective18CollectiveEpilogueINS1H_23Sm100TmaWarpSpecializedILi2ELi2ELi64ELb0ELb0EEEJSG_NS5_IJNSV_ISF_SB_EENSV_INSA_ILi64EEESB_EEEEESH_SI_SH_SI_NS1H_6fusion15FusionCallbacksIS1L_NS1Q_17LinearCombinationISH_fSH_fLNS_15FloatRoundStyleE2EEESG_S1P_JEEENS4_5SM1004TMEM4LOAD26SM100_TMEM_LOAD_32dp32b64xES1F_NS14_INS15_ILi2ELi4ELi3EEES18_NSV_INS5_IJS19_S1N_EEENS5_IJS1N_SB_EEEEEEENS4_39AutoVectorizingCopyWithAssumedAlignmentILi128EEENS4_14SM90_TMA_STOREES24_S26_S26_EEEvvEEEEvNT_6ParamsE --------------------------
	.section	.text._ZN7cutlass13device_kernelINS_4gemm6kernel13GemmUniversalIN4cute5tupleIJiiiiEEENS1_10collective13CollectiveMmaINS1_35MainloopSm100TmaUmmaWarpSpecializedILi6ELi2ELi4ENS5_IJNS4_1CILi1EEENSA_ILi2EEESB_EEEEENS5_IJNSA_ILi128EEESF_SF_EEENS_12float_e5m2_tENS5_IJlSB_lEEESH_SI_NS4_8TiledMMAINS4_8MMA_AtomIJNS4_10MMA_TraitsINS4_19SM100_MMA_F8F6F4_SSEJSH_SH_fSF_SF_NS4_17integral_constantINS4_4UMMA5MajorELSP_0EEESQ_NSN_INSO_7ScaleInELSR_0EEESS_EEEEEENS4_6LayoutINS5_IJSB_SB_SB_EEENS5_IJNSA_ILi0EEESX_SX_EEEEENS5_IJNS4_10UnderscoreES10_S10_EEEEENS4_23SM90_TMA_LOAD_MULTICASTENS4_14ComposedLayoutINS4_7SwizzleILi3ELi4ELi3EEENS4_18smem_ptr_flag_bitsILi8EEENSV_INS5_IJNSA_ILi8EEESF_EEENS5_IJSF_SB_EEEEEEEvNS4_8identityENS4_13SM90_TMA_LOADES1D_vS1E_EENS_8epilogue10collective18CollectiveEpilogueINS1H_23Sm100TmaWarpSpecializedILi2ELi2ELi64ELb0ELb0EEEJSG_NS5_IJNSV_ISF_SB_EENSV_INSA_ILi64EEESB_EEEEESH_SI_SH_SI_NS1H_6fusion15FusionCallbacksIS1L_NS1Q_17LinearCombinationISH_fSH_fLNS_15FloatRoundStyleE2EEESG_S1P_JEEENS4_5SM1004TMEM4LOAD26SM100_TMEM_LOAD_32dp32b64xES1F_NS14_INS15_ILi2ELi4ELi3EEES18_NSV_INS5_IJS19_S1N_EEENS5_IJS1N_SB_EEEEEEENS4_39AutoVectorizingCopyWithAssumedAlignmentILi128EEENS4_14SM90_TMA_STOREES24_S26_S26_EEEvvEEEEvNT_6ParamsE,"ax",@progbits
	.align	128
.text._ZN7cutlass13device_kernelINS_4gemm6kernel13GemmUniversalIN4cute5tupleIJiiiiEEENS1_10collective13CollectiveMmaINS1_35MainloopSm100TmaUmmaWarpSpecializedILi6ELi2ELi4ENS5_IJNS4_1CILi1EEENSA_ILi2EEESB_EEEEENS5_IJNSA_ILi128EEESF_SF_EEENS_12float_e5m2_tENS5_IJlSB_lEEESH_SI_NS4_8TiledMMAINS4_8MMA_AtomIJNS4_10MMA_TraitsINS4_19SM100_MMA_F8F6F4_SSEJSH_SH_fSF_SF_NS4_17integral_constantINS4_4UMMA5MajorELSP_0EEESQ_NSN_INSO_7ScaleInELSR_0EEESS_EEEEEENS4_6LayoutINS5_IJSB_SB_SB_EEENS5_IJNSA_ILi0EEESX_SX_EEEEENS5_IJNS4_10UnderscoreES10_S10_EEEEENS4_23SM90_TMA_LOAD_MULTICASTENS4_14ComposedLayoutINS4_7SwizzleILi3ELi4ELi3EEENS4_18smem_ptr_flag_bitsILi8EEENSV_INS5_IJNSA_ILi8EEESF_EEENS5_IJSF_SB_EEEEEEEvNS4_8identityENS4_13SM90_TMA_LOADES1D_vS1E_EENS_8epilogue10collective18CollectiveEpilogueINS1H_23Sm100TmaWarpSpecializedILi2ELi2ELi64ELb0ELb0EEEJSG_NS5_IJNSV_ISF_SB_EENSV_INSA_ILi64EEESB_EEEEESH_SI_SH_SI_NS1H_6fusion15FusionCallbacksIS1L_NS1Q_17LinearCombinationISH_fSH_fLNS_15FloatRoundStyleE2EEESG_S1P_JEEENS4_5SM1004TMEM4LOAD26SM100_TMEM_LOAD_32dp32b64xES1F_NS14_INS15_ILi2ELi4ELi3EEES18_NSV_INS5_IJS19_S1N_EEENS5_IJS1N_SB_EEEEEEENS4_39AutoVectorizingCopyWithAssumedAlignmentILi128EEENS4_14SM90_TMA_STOREES24_S26_S26_EEEvvEEEEvNT_6ParamsE:
        .type           _ZN7cutlass13device_kernelINS_4gemm6kernel13GemmUniversalIN4cute5tupleIJiiiiEEENS1_10collective13CollectiveMmaINS1_35MainloopSm100TmaUmmaWarpSpecializedILi6ELi2ELi4ENS5_IJNS4_1CILi1EEENSA_ILi2EEESB_EEEEENS5_IJNSA_ILi128EEESF_SF_EEENS_12float_e5m2_tENS5_IJlSB_lEEESH_SI_NS4_8TiledMMAINS4_8MMA_AtomIJNS4_10MMA_TraitsINS4_19SM100_MMA_F8F6F4_SSEJSH_SH_fSF_SF_NS4_17integral_constantINS4_4UMMA5MajorELSP_0EEESQ_NSN_INSO_7ScaleInELSR_0EEESS_EEEEEENS4_6LayoutINS5_IJSB_SB_SB_EEENS5_IJNSA_ILi0EEESX_SX_EEEEENS5_IJNS4_10UnderscoreES10_S10_EEEEENS4_23SM90_TMA_LOAD_MULTICASTENS4_14ComposedLayoutINS4_7SwizzleILi3ELi4ELi3EEENS4_18smem_ptr_flag_bitsILi8EEENSV_INS5_IJNSA_ILi8EEESF_EEENS5_IJSF_SB_EEEEEEEvNS4_8identityENS4_13SM90_TMA_LOADES1D_vS1E_EENS_8epilogue10collective18CollectiveEpilogueINS1H_23Sm100TmaWarpSpecializedILi2ELi2ELi64ELb0ELb0EEEJSG_NS5_IJNSV_ISF_SB_EENSV_INSA_ILi64EEESB_EEEEESH_SI_SH_SI_NS1H_6fusion15FusionCallbacksIS1L_NS1Q_17LinearCombinationISH_fSH_fLNS_15FloatRoundStyleE2EEESG_S1P_JEEENS4_5SM1004TMEM4LOAD26SM100_TMEM_LOAD_32dp32b64xES1F_NS14_INS15_ILi2ELi4ELi3EEES18_NSV_INS5_IJS19_S1N_EEENS5_IJS1N_SB_EEEEEEENS4_39AutoVectorizingCopyWithAssumedAlignmentILi128EEENS4_14SM90_TMA_STOREES24_S26_S26_EEEvvEEEEvNT_6ParamsE,@function
        .size           _ZN7cutlass13device_kernelINS_4gemm6kernel13GemmUniversalIN4cute5tupleIJiiiiEEENS1_10collective13CollectiveMmaINS1_35MainloopSm100TmaUmmaWarpSpecializedILi6ELi2ELi4ENS5_IJNS4_1CILi1EEENSA_ILi2EEESB_EEEEENS5_IJNSA_ILi128EEESF_SF_EEENS_12float_e5m2_tENS5_IJlSB_lEEESH_SI_NS4_8TiledMMAINS4_8MMA_AtomIJNS4_10MMA_TraitsINS4_19SM100_MMA_F8F6F4_SSEJSH_SH_fSF_SF_NS4_17integral_constantINS4_4UMMA5MajorELSP_0EEESQ_NSN_INSO_7ScaleInELSR_0EEESS_EEEEEENS4_6LayoutINS5_IJSB_SB_SB_EEENS5_IJNSA_ILi0EEESX_SX_EEEEENS5_IJNS4_10UnderscoreES10_S10_EEEEENS4_23SM90_TMA_LOAD_MULTICASTENS4_14ComposedLayoutINS4_7SwizzleILi3ELi4ELi3EEENS4_18smem_ptr_flag_bitsILi8EEENSV_INS5_IJNSA_ILi8EEESF_EEENS5_IJSF_SB_EEEEEEEvNS4_8identityENS4_13SM90_TMA_LOADES1D_vS1E_EENS_8epilogue10collective18CollectiveEpilogueINS1H_23Sm100TmaWarpSpecializedILi2ELi2ELi64ELb0ELb0EEEJSG_NS5_IJNSV_ISF_SB_EENSV_INSA_ILi64EEESB_EEEEESH_SI_SH_SI_NS1H_6fusion15FusionCallbacksIS1L_NS1Q_17LinearCombinationISH_fSH_fLNS_15FloatRoundStyleE2EEESG_S1P_JEEENS4_5SM1004TMEM4LOAD26SM100_TMEM_LOAD_32dp32b64xES1F_NS14_INS15_ILi2ELi4ELi3EEES18_NSV_INS5_IJS19_S1N_EEENS5_IJS1N_SB_EEEEEEENS4_39AutoVectorizingCopyWithAssumedAlignmentILi128EEENS4_14SM90_TMA_STOREES24_S26_S26_EEEvvEEEEvNT_6ParamsE,(.L_x_156 - _ZN7cutlass13device_kernelINS_4gemm6kernel13GemmUniversalIN4cute5tupleIJiiiiEEENS1_10collective13CollectiveMmaINS1_35MainloopSm100TmaUmmaWarpSpecializedILi6ELi2ELi4ENS5_IJNS4_1CILi1EEENSA_ILi2EEESB_EEEEENS5_IJNSA_ILi128EEESF_SF_EEENS_12float_e5m2_tENS5_IJlSB_lEEESH_SI_NS4_8TiledMMAINS4_8MMA_AtomIJNS4_10MMA_TraitsINS4_19SM100_MMA_F8F6F4_SSEJSH_SH_fSF_SF_NS4_17integral_constantINS4_4UMMA5MajorELSP_0EEESQ_NSN_INSO_7ScaleInELSR_0EEESS_EEEEEENS4_6LayoutINS5_IJSB_SB_SB_EEENS5_IJNSA_ILi0EEESX_SX_EEEEENS5_IJNS4_10UnderscoreES10_S10_EEEEENS4_23SM90_TMA_LOAD_MULTICASTENS4_14ComposedLayoutINS4_7SwizzleILi3ELi4ELi3EEENS4_18smem_ptr_flag_bitsILi8EEENSV_INS5_IJNSA_ILi8EEESF_EEENS5_IJSF_SB_EEEEEEEvNS4_8identityENS4_13SM90_TMA_LOADES1D_vS1E_EENS_8epilogue10collective18CollectiveEpilogueINS1H_23Sm100TmaWarpSpecializedILi2ELi2ELi64ELb0ELb0EEEJSG_NS5_IJNSV_ISF_SB_EENSV_INSA_ILi64EEESB_EEEEESH_SI_SH_SI_NS1H_6fusion15FusionCallbacksIS1L_NS1Q_17LinearCombinationISH_fSH_fLNS_15FloatRoundStyleE2EEESG_S1P_JEEENS4_5SM1004TMEM4LOAD26SM100_TMEM_LOAD_32dp32b64xES1F_NS14_INS15_ILi2ELi4ELi3EEES18_NSV_INS5_IJS19_S1N_EEENS5_IJS1N_SB_EEEEEEENS4_39AutoVectorizingCopyWithAssumedAlignmentILi128EEENS4_14SM90_TMA_STOREES24_S26_S26_EEEvvEEEEvNT_6ParamsE)
        .other          _ZN7cutlass13device_kernelINS_4gemm6kernel13GemmUniversalIN4cute5tupleIJiiiiEEENS1_10collective13CollectiveMmaINS1_35MainloopSm100TmaUmmaWarpSpecializedILi6ELi2ELi4ENS5_IJNS4_1CILi1EEENSA_ILi2EEESB_EEEEENS5_IJNSA_ILi128EEESF_SF_EEENS_12float_e5m2_tENS5_IJlSB_lEEESH_SI_NS4_8TiledMMAINS4_8MMA_AtomIJNS4_10MMA_TraitsINS4_19SM100_MMA_F8F6F4_SSEJSH_SH_fSF_SF_NS4_17integral_constantINS4_4UMMA5MajorELSP_0EEESQ_NSN_INSO_7ScaleInELSR_0EEESS_EEEEEENS4_6LayoutINS5_IJSB_SB_SB_EEENS5_IJNSA_ILi0EEESX_SX_EEEEENS5_IJNS4_10UnderscoreES10_S10_EEEEENS4_23SM90_TMA_LOAD_MULTICASTENS4_14ComposedLayoutINS4_7SwizzleILi3ELi4ELi3EEENS4_18smem_ptr_flag_bitsILi8EEENSV_INS5_IJNSA_ILi8EEESF_EEENS5_IJSF_SB_EEEEEEEvNS4_8identityENS4_13SM90_TMA_LOADES1D_vS1E_EENS_8epilogue10collective18CollectiveEpilogueINS1H_23Sm100TmaWarpSpecializedILi2ELi2ELi64ELb0ELb0EEEJSG_NS5_IJNSV_ISF_SB_EENSV_INSA_ILi64EEESB_EEEEESH_SI_SH_SI_NS1H_6fusion15FusionCallbacksIS1L_NS1Q_17LinearCombinationISH_fSH_fLNS_15FloatRoundStyleE2EEESG_S1P_JEEENS4_5SM1004TMEM4LOAD26SM100_TMEM_LOAD_32dp32b64xES1F_NS14_INS15_ILi2ELi4ELi3EEES18_NSV_INS5_IJS19_S1N_EEENS5_IJS1N_SB_EEEEEEENS4_39AutoVectorizingCopyWithAssumedAlignmentILi128EEENS4_14SM90_TMA_STOREES24_S26_S26_EEEvvEEEEvNT_6ParamsE,@"STO_CUDA_ENTRY STV_DEFAULT"
_ZN7cutlass13device_kernelINS_4gemm6kernel13GemmUniversalIN4cute5tupleIJiiiiEEENS1_10collective13CollectiveMmaINS1_35MainloopSm100TmaUmmaWarpSpecializedILi6ELi2ELi4ENS5_IJNS4_1CILi1EEENSA_ILi2EEESB_EEEEENS5_IJNSA_ILi128EEESF_SF_EEENS_12float_e5m2_tENS5_IJlSB_lEEESH_SI_NS4_8TiledMMAINS4_8MMA_AtomIJNS4_10MMA_TraitsINS4_19SM100_MMA_F8F6F4_SSEJSH_SH_fSF_SF_NS4_17integral_constantINS4_4UMMA5MajorELSP_0EEESQ_NSN_INSO_7ScaleInELSR_0EEESS_EEEEEENS4_6LayoutINS5_IJSB_SB_SB_EEENS5_IJNSA_ILi0EEESX_SX_EEEEENS5_IJNS4_10UnderscoreES10_S10_EEEEENS4_23SM90_TMA_LOAD_MULTICASTENS4_14ComposedLayoutINS4_7SwizzleILi3ELi4ELi3EEENS4_18smem_ptr_flag_bitsILi8EEENSV_INS5_IJNSA_ILi8EEESF_EEENS5_IJSF_SB_EEEEEEEvNS4_8identityENS4_13SM90_TMA_LOADES1D_vS1E_EENS_8epilogue10collective18CollectiveEpilogueINS1H_23Sm100TmaWarpSpecializedILi2ELi2ELi64ELb0ELb0EEEJSG_NS5_IJNSV_ISF_SB_EENSV_INSA_ILi64EEESB_EEEEESH_SI_SH_SI_NS1H_6fusion15FusionCallbacksIS1L_NS1Q_17LinearCombinationISH_fSH_fLNS_15FloatRoundStyleE2EEESG_S1P_JEEENS4_5SM1004TMEM4LOAD26SM100_TMEM_LOAD_32dp32b64xES1F_NS14_INS15_ILi2ELi4ELi3EEES18_NSV_INS5_IJS19_S1N_EEENS5_IJS1N_SB_EEEEEEENS4_39AutoVectorizingCopyWithAssumedAlignmentILi128EEENS4_14SM90_TMA_STOREES24_S26_S26_EEEvvEEEEvNT_6ParamsE:
[----:B------:R-:W1:Y:S01]  /*0000*/  LDC R1, c[0x0][0x37c] ;  /* 0x0000df00ff017b82 */ /* 0x000e620000000800 */
[----:B------:R-:W2:Y:S01]  /*0010*/  S2R R170, SR_TID.X ;  /* 0x0000000000aa7919 */ /* 0x000ea20000002100 */
[----:B------:R-:W3:Y:S01]  /*0020*/  LDCU.64 UR8, c[0x0][0x890] ;  /* 0x00011200ff0877ac */ /* 0x000ee20008000a00 */
[----:B------:R-:W-:Y:S02]  /*0030*/  PRMT R158, RZ, 0x7610, R158 ;  /* 0x00007610ff9e7816 */ /* 0x000fe4000000009e */
[----:B------:R-:W-:Y:S01]  /*0040*/  ELECT P3, URZ, PT ;  /* 0x0000000000ff782f */ /* 0x000fe20003860000 */
[----:B---3--:R-:W-:-:S04]  /*0050*/  UISETP.NE.U32.AND UP0, UPT, UR8, URZ, UPT ;  /* 0x000000ff0800728c */ /* 0x008fc8000bf05070 */
[----:B------:R-:W-:Y:S01]  /*0060*/  UISETP.NE.AND.EX UP0, UPT, UR9, URZ, UPT, UP0 ;  /* 0x000000ff0900728c */ /* 0x000fe2000bf05300 */
[----:B--2---:R-:W-:-:S05]  /*0070*/  SHF.R.U32.HI R159, RZ, 0x5, R170 ;  /* 0x00000005ff9f7819 */ /* 0x004fca00000116aa */
[----:B------:R-:W2:Y:S02]  /*0080*/  SHFL.IDX PT, R0, R159, RZ, 0x1f ;  /* 0x00001fff9f007589 */ /* 0x000ea400000e0000 */
[----:B--2---:R-:W-:Y:S01]  /*0090*/  R2UR UR17, R0 ;  /* 0x00000000001172ca */ /* 0x004fe200000e0000 */
[----:B-1----:R-:W-:-:S14]  /*00a0*/  BRA.U UP0, `(.L_x_0) ;  /* 0x0000000100307547 */ /* 0x002fdc000b800000 */
[----:B------:R-:W1:Y:S02]  /*00b0*/  LDCU.64 UR4, c[0x0][0x888] ;  /* 0x00011100ff0477ac */ /* 0x000e640008000a00 */
[----:B-1----:R-:W-:-:S04]  /*00c0*/  UISETP.NE.U32.AND UP0, UPT, UR4, URZ, UPT ;  /* 0x000000ff0400728c */ /* 0x002fc8000bf05070 */
[----:B------:R-:W-:-:S09]  /*00d0*/  UISETP.NE.AND.EX UP0, UPT, UR5, URZ, UPT, UP0 ;  /* 0x000000ff0500728c */ /* 0x000fd2000bf05300 */
[----:B------:R-:W-:Y:S05]  /*00e0*/  BRA.U !UP0, `(.L_x_1) ;  /* 0x0000000108147547 */ /* 0x000fea000b800000 */
[----:B------:R-:W1:Y:S01]  /*00f0*/  LDC.64 R2, c[0x0][0x888] ;  /* 0x00022200ff027b82 */ /* 0x000e620000000a00 */
[----:B------:R-:W1:Y:S02]  /*0100*/  LDCU.64 UR4, c[0x0][0x358] ;  /* 0x00006b00ff0477ac */ /* 0x000e640008000a00 */
[----:B-1----:R1:W5:Y:S01]  /*0110*/  LDG.E R73, desc[UR4][R2.64] ;  /* 0x0000000402497981 */ /* 0x002362000c1e1900 */
[----:B------:R-:W-:Y:S01]  /*0120*/  HFMA2 R158, -RZ, RZ, 0, 5.9604644775390625e-08 ;  /* 0x00000001ff9e7431 */ /* 0x000fe200000001ff */
[----:B------:R-:W-:Y:S05]  /*0130*/  BRA `(.L_x_0) ;  /* 0x00000000000c7947 */ /* 0x000fea0003800000 */
.L_x_1:
[----:B------:R-:W1:Y:S01]  /*0140*/  LDCU UR4, c[0x0][0x880] ;  /* 0x00011000ff0477ac */ /* 0x000e620008000800 */
[----:B------:R-:W-:Y:S01]  /*0150*/  HFMA2 R158, -RZ, RZ, 0, 5.9604644775390625e-08 ;  /* 0x00000001ff9e7431 */ /* 0x000fe200000001ff */
[----:B-1----:R-:W-:-:S07]  /*0160*/  MOV R73, UR4 ;  /* 0x0000000400497c02 */ /* 0x002fce0008000f00 */
.L_x_0:
[----:B------:R-:W2:Y:S02]  /*0170*/  LDCU.64 UR4, c[0x0][0x8b0] ;  /* 0x00011600ff0477ac */ /* 0x000ea40008000a00 */
[----:B--2---:R-:W-:-:S04]  /*0180*/  UISETP.NE.U32.AND UP0, UPT, UR4, URZ, UPT ;  /* 0x000000ff0400728c */ /* 0x004fc8000bf05070 */
[----:B------:R-:W-:-:S09]  /*0190*/  UISETP.NE.AND.EX UP0, UPT, UR5, URZ, UPT, UP0 ;  /* 0x000000ff0500728c */ /* 0x000fd2000bf05300 */
[----:B------:R-:W-:Y:S05]  /*01a0*/  BRA.U UP0, `(.L_x_2) ;  /* 0x0000000100287547 */ /* 0x000fea000b800000 */
[----:B------:R-:W2:Y:S02]  /*01b0*/  LDCU.64 UR4, c[0x0][0x8a8] ;  /* 0x00011500ff0477ac */ /* 0x000ea40008000a00 */
[----:B--2---:R-:W-:-:S04]  /*01c0*/  UISETP.NE.U32.AND UP0, UPT, UR4, URZ, UPT ;  /* 0x000000ff0400728c */ /* 0x004fc8000bf05070 */
[----:B------:R-:W-:-:S09]  /*01d0*/  UISETP.NE.AND.EX UP0, UPT, UR5, URZ, UPT, UP0 ;  /* 0x000000ff0500728c */ /* 0x000fd2000bf05300 */
[----:B------:R-:W-:Y:S05]  /*01e0*/  BRA.U !UP0, `(.L_x_3) ;  /* 0x0000000108107547 */ /* 0x000fea000b800000 */
[----:B------:R-:W2:Y:S01]  /*01f0*/  LDC.64 R70, c[0x0][0x8a8] ;  /* 0x00022a00ff467b82 */ /* 0x000ea20000000a00 */
[----:B------:R-:W2:Y:S02]  /*0200*/  LDCU.64 UR4, c[0x0][0x358] ;  /* 0x00006b00ff0477ac */ /* 0x000ea40008000a00 */
[----:B--2---:R2:W5:Y:S01]  /*0210*/  LDG.E R70, desc[UR4][R70.64] ;  /* 0x0000000446467981 */ /* 0x004562000c1e1900 */
[----:B------:R-:W-:Y:S05]  /*0220*/  BRA `(.L_x_2) ;  /* 0x0000000000087947 */ /* 0x000fea0003800000 */
.L_x_3:
[----:B------:R-:W2:Y:S02]  /*0230*/  LDCU UR4, c[0x0][0x8a0] ;  /* 0x00011400ff0477ac */ /* 0x000ea40008000800 */
[----:B--2---:R-:W-:Y:S02]  /*0240*/  MOV R70, UR4 ;  /* 0x0000000400467c02 */ /* 0x004fe40008000f00 */
.L_x_2:
[----:B------:R-:W-:Y:S01]  /*0250*/  IMAD.U32 R0, RZ, RZ, UR17 ;  /* 0x00000011ff007e24 */ /* 0x000fe2000f8e00ff */
[----:B------:R-:W-:Y:S04]  /*0260*/  BSSY.RECONVERGENT B0, `(.L_x_4) ;  /* 0x000000c000007945 */ /* 0x000fe80003800200 */
[C---:B------:R-:W-:Y:S02]  /*0270*/  ISETP.NE.OR P1, PT, R0.reuse, 0x1, !P3 ;  /* 0x000000010000780c */ /* 0x040fe40005f25670 */
[----:B------:R-:W-:-:S11]  /*0280*/  ISETP.NE.OR P0, PT, R0, 0x3, !P3 ;  /* 0x000000030000780c */ /* 0x000fd60005f05670 */
[----:B------:R-:W-:Y:S05]  /*0290*/  @P1 BRA `(.L_x_5) ;  /* 0x0000000000201947 */ /* 0x000fea0003800000 */
[----:B------:R-:W3:Y:S02]  /*02a0*/  LDCU.64 UR4, c[0x0][0x348] ;  /* 0x00006900ff0477ac */ /* 0x000ee40008000a00 */
[----:B---3--:R-:W-:Y:S02]  /*02b0*/  UIADD3 UR6, UP1, UPT, UR4, 0x80, URZ ;  /* 0x0000008004067890 */ /* 0x008fe4000ff3e0ff */
[----:B------:R-:W-:Y:S02]  /*02c0*/  UIADD3 UR4, UP0, UPT, UR4, 0x180, URZ ;  /* 0x0000018004047890 */ /* 0x000fe4000ff1e0ff */
[----:B------:R-:W-:Y:S02]  /*02d0*/  UIADD3.X UR7, UPT, UPT, URZ, UR5, URZ, UP1, !UPT ;  /* 0x00000005ff077290 */ /* 0x000fe40008ffe4ff */
[----:B------:R-:W-:-:S07]  /*02e0*/  UIADD3.X UR5, UPT, UPT, URZ, UR5, URZ, UP0, !UPT ;  /* 0x00000005ff057290 */ /* 0x000fce00087fe4ff */
[----:B------:R3:W-:Y:S02]  /*02f0*/  UTMACCTL.PF [UR6] ;  /* 0x00000000060079b9 */ /* 0x0007e40008040000 */
[----:B------:R3:W-:Y:S02]  /*0300*/  UTMACCTL.PF [UR4] ;  /* 0x00000000040079b9 */ /* 0x0007e40008040000 */
[----:B---3--:R-:W-:Y:S01]  /*0310*/  NOP ;  /* 0x0000000000007918 */ /* 0x008fe20000000000 */
.L_x_5:
[----:B------:R-:W-:Y:S05]  /*0320*/  BSYNC.RECONVERGENT B0 ;  /* 0x0000000000007941 */ /* 0x000fea0003800200 */
.L_x_4:
[----:B------:R-:W-:Y:S04]  /*0330*/  BSSY.RECONVERGENT B0, `(.L_x_6) ;  /* 0x000000a000007945 */ /* 0x000fe80003800200 */
        /* <DEDUP_REMOVED lines=9> */
.L_x_7:
[----:B------:R-:W-:Y:S05]  /*03d0*/  BSYNC.RECONVERGENT B0 ;  /* 0x0000000000007941 */ /* 0x000fea0003800200 */
.L_x_6:
[----:B------:R-:W3:Y:S01]  /*03e0*/  LDCU.64 UR4, c[0x0][0x888] ;  /* 0x00011100ff0477ac */ /* 0x000ee20008000a00 */
[----:B------:R-:W-:Y:S02]  /*03f0*/  UISETP.EQ.U32.AND UP1, UPT, UR8, URZ, UPT ;  /* 0x000000ff0800728c */ /* 0x000fe4000bf22070 */
[----:B------:R-:W-:Y:S02]  /*0400*/  UPLOP3.LUT UP3, UPT, UPT, UPT, UPT, 0x80, 0x8 ;  /* 0x000000000008789c */ /* 0x000fe40003f6f070 */
[----:B---3--:R-:W-:-:S04]  /*0410*/  UISETP.NE.U32.AND UP0, UPT, UR4, URZ, UPT ;  /* 0x000000ff0400728c */ /* 0x008fc8000bf05070 */
[----:B------:R-:W-:-:S04]  /*0420*/  UISETP.NE.AND.EX UP0, UPT, UR5, URZ, UPT, UP0 ;  /* 0x000000ff0500728c */ /* 0x000fc8000bf05300 */
[----:B------:R-:W-:-:S04]  /*0430*/  UISETP.EQ.OR.EX UP2, UPT, UR9, URZ, !UP0, UP1 ;  /* 0x000000ff0900728c */ /* 0x000fc8000c742710 */
[----:B------:R-:W-:-:S06]  /*0440*/  UP2UR UR4, UPR, URZ, 0x4 ;  /* 0x00000004ff047883 */ /* 0x000fcc0008000000 */
[----:B------:R-:W-:Y:S01]  /*0450*/  MOV R161, UR4 ;  /* 0x0000000400a17c02 */ /* 0x000fe20008000f00 */
[----:B------:R-:W-:Y:S06]  /*0460*/  BRA.U !UP2, `(.L_x_8) ;  /* 0x000000010a207547 */ /* 0x000fec000b800000 */
[----:B------:R-:W-:Y:S01]  /*0470*/  UISETP.NE.U32.AND UP1, UPT, UR8, URZ, UPT ;  /* 0x000000ff0800728c */ /* 0x000fe2000bf25070 */
[----:B-----5:R-:W-:Y:S01]  /*0480*/  FSETP.NEU.AND P0, PT, R73, RZ, PT ;  /* 0x000000ff4900720b */ /* 0x020fe20003f0d000 */
[----:B------:R-:W-:Y:S02]  /*0490*/  USEL UR4, URZ, 0xffffffff, UP0 ;  /* 0xffffffffff047887 */ /* 0x000fe40008000000 */
[----:B------:R-:W-:-:S10]  /*04a0*/  UISETP.NE.AND.EX UP1, UPT, UR9, URZ, UPT, UP1 ;  /* 0x000000ff0900728c */ /* 0x000fd4000bf25310 */
[----:B------:R-:W-:Y:S01]  /*04b0*/  VOTEU.ANY UP0, P0 ;  /* 0x0000000000ff7886 */ /* 0x000fe20000000100 */
[----:B------:R-:W-:-:S04]  /*04c0*/  @!UP1 USEL UR4, URZ, 0xffffffff, UP0 ;  /* 0xffffffffff049887 */ /* 0x000fc80008000000 */
[----:B------:R-:W-:-:S04]  /*04d0*/  ULOP3.LUT UR4, UR4, 0x1, URZ, 0xc0, !UPT ;  /* 0x0000000104047892 */ /* 0x000fc8000f8ec0ff */
[----:B------:R-:W-:-:S11]  /*04e0*/  UISETP.NE.U32.AND UP3, UPT, UR4, 0x1, UPT ;  /* 0x000000010400788c */ /* 0x000fd6000bf65070 */
.L_x_8:
[----:B-1----:R-:W1:Y:S01]  /*04f0*/  SHFL.IDX PT, R2, R159, RZ, 0x1f ;  /* 0x00001fff9f027589 */ /* 0x002e6200000e0000 */
[----:B------:R-:W-:-:S04]  /*0500*/  UISETP.NE.AND UP0, UPT, UR17, 0x2, UPT ;  /* 0x000000021100788c */ /* 0x000fc8000bf05270 */
[----:B------:R-:W-:Y:S01]  /*0510*/  USEL UR37, URZ, 0x1, UP0 ;  /* 0x00000001ff257887 */ /* 0x000fe20008000000 */
[----:B-1----:R-:W-:-:S13]  /*0520*/  ISETP.NE.AND P0, PT, R2, RZ, PT ;  /* 0x000000ff0200720c */ /* 0x002fda0003f05270 */
[----:B------:R-:W-:Y:S05]  /*0530*/  @P0 BRA `(.L_x_9) ;  /* 0x0000000000680947 */ /* 0x000fea0003800000 */
[----:B------:R-:W1:Y:S01]  /*0540*/  S2UR UR4, SR_CgaCtaId ;  /* 0x00000000000479c3 */ /* 0x000e620000008800 */
[----:B------:R-:W-:Y:S01]  /*0550*/  UMOV UR5, 0x400 ;  /* 0x0000040000057882 */ /* 0x000fe20000000000 */
[----:B------:R-:W-:Y:S01]  /*0560*/  UMOV UR8, 0x1 ;  /* 0x0000000100087882 */ /* 0x000fe20000000000 */
[----:B------:R-:W-:Y:S01]  /*0570*/  UMOV UR6, 0x2 ;  /* 0x0000000200067882 */ /* 0x000fe20000000000 */
[----:B------:R-:W-:-:S04]  /*0580*/  UIADD3 UR8, UPT, UPT, -UR8, 0x100000, URZ ;  /* 0x0010000008087890 */ /* 0x000fc8000fffe1ff */
[----:B------:R-:W-:Y:S02]  /*0590*/  USHF.L.U32 UR9, UR8, 0xb, URZ ;  /* 0x0000000b08097899 */ /* 0x000fe400080006ff */
[----:B------:R-:W-:Y:S02]  /*05a0*/  USHF.L.U32 UR8, UR8, 0x1, URZ ;  /* 0x0000000108087899 */ /* 0x000fe400080006ff */
[----:B------:R-:W-:-:S04]  /*05b0*/  UIADD3 UR6, UPT, UPT, -UR6, 0x100000, URZ ;  /* 0x0010000006067890 */ /* 0x000fc8000fffe1ff */
[----:B------:R-:W-:Y:S02]  /*05c0*/  USHF.L.U32 UR7, UR6, 0xb, URZ ;  /* 0x0000000b06077899 */ /* 0x000fe400080006ff */
[----:B------:R-:W-:Y:S01]  /*05d0*/  USHF.L.U32 UR6, UR6, 0x1, URZ ;  /* 0x0000000106067899 */ /* 0x000fe200080006ff */
[----:B------:R-:W-:Y:S01]  /*05e0*/  ELECT P0, URZ, PT ;  /* 0x0000000000ff782f */ /* 0x000fe20003800000 */
[----:B-1----:R-:W-:Y:S01]  /*05f0*/  ULEA UR4, UR4, UR5, 0x18 ;  /* 0x0000000504047291 */ /* 0x002fe2000f8ec0ff */
[----:B------:R-:W1:Y:S11]  /*0600*/  FENCE.VIEW.ASYNC.S ;  /* 0x00000000000073c6 */ /* 0x000e760000000000 */
[----:B-1----:R1:W3:Y:S01]  /*0610*/  SYNCS.EXCH.64 URZ, [UR4], UR8 ;  /* 0x0000000804ff75b2 */ /* 0x0022e20008000100 */
[----:B------:R1:W4:Y:S01]  /*0620*/  SYNCS.EXCH.64 URZ, [UR4+0x30], UR6 ;  /* 0x0000300604ff75b2 */ /* 0x0003220008000100 */
[----:B------:R1:W1:Y:S01]  /*0630*/  SYNCS.EXCH.64 URZ, [UR4+0x8], UR8 ;  /* 0x0000080804ff75b2 */ /* 0x0002620008000100 */
        /* <DEDUP_REMOVED lines=9> */
[----:B------:R-:W-:Y:S01]  /*06d0*/  NOP ;  /* 0x0000000000007918 */ /* 0x000fe20000000000 */
.L_x_9:
[----:B------:R-:W2:Y:S01]  /*06e0*/  SHFL.IDX PT, R2, R159, RZ, 0x1f ;  /* 0x00001fff9f027589 */ /* 0x000ea200000e0000 */
[----:B------:R-:W-:Y:S01]  /*06f0*/  NOP ;  /* 0x0000000000007918 */ /* 0x000fe20000000000 */
[----:B--2---:R-:W-:-:S13]  /*0700*/  ISETP.NE.AND P0, PT, R2, 0x1, PT ;  /* 0x000000010200780c */ /* 0x004fda0003f05270 */
[----:B------:R-:W-:Y:S05]  /*0710*/  @P0 BRA `(.L_x_10) ;  /* 0x0000000000480947 */ /* 0x000fea0003800000 */
[----:B-1----:R-:W1:Y:S01]  /*0720*/  S2UR UR4, SR_CgaCtaId ;  /* 0x00000000000479c3 */ /* 0x002e620000008800 */
        /* <DEDUP_REMOVED lines=12> */
[----:B-1----:R2:W1:Y:S01]  /*07f0*/  SYNCS.EXCH.64 URZ, [UR4+0x60], UR8 ;  /* 0x0000600804ff75b2 */ /* 0x0024620008000100 */
[----:B------:R2:W1:Y:S01]  /*0800*/  SYNCS.EXCH.64 URZ, [UR4+0x70], UR6 ;  /* 0x0000700604ff75b2 */ /* 0x0004620008000100 */
[----:B------:R2:W1:Y:S01]  /*0810*/  SYNCS.EXCH.64 URZ, [UR4+0x68], UR8 ;  /* 0x0000680804ff75b2 */ /* 0x0004620008000100 */
[----:B------:R2:W1:Y:S02]  /*0820*/  SYNCS.EXCH.64 URZ, [UR4+0x78], UR6 ;  /* 0x0000780604ff75b2 */ /* 0x0004640008000100 */
[----:B--2---:R-:W-:Y:S01]  /*0830*/  NOP ;  /* 0x0000000000007918 */ /* 0x004fe20000000000 */
.L_x_10:
[----:B------:R-:W2:Y:S01]  /*0840*/  SHFL.IDX PT, R2, R159, RZ, 0x1f ;  /* 0x00001fff9f027589 */ /* 0x000ea200000e0000 */
[----:B------:R-:W-:Y:S01]  /*0850*/  NOP ;  /* 0x0000000000007918 */ /* 0x000fe20000000000 */
[----:B--2---:R-:W-:-:S13]  /*0860*/  ISETP.NE.AND P0, PT, R2, 0x3, PT ;  /* 0x000000030200780c */ /* 0x004fda0003f05270 */
[----:B------:R-:W-:Y:S05]  /*0870*/  @P0 BRA `(.L_x_11) ;  /* 0x0000000000300947 */ /* 0x000fea0003800000 */
[----:B-1----:R-:W1:Y:S01]  /*0880*/  S2UR UR6, SR_CgaCtaId ;  /* 0x00000000000679c3 */ /* 0x002e620000008800 */
[----:B------:R-:W-:Y:S01]  /*0890*/  UMOV UR4, 0x400 ;  /* 0x0000040000047882 */ /* 0x000fe20000000000 */
[----:B------:R-:W-:Y:S01]  /*08a0*/  UMOV UR5, 0x20 ;  /* 0x0000002000057882 */ /* 0x000fe20000000000 */
[----:B------:R-:W-:Y:S01]  /*08b0*/  ELECT P0, URZ, PT ;  /* 0x0000000000ff782f */ /* 0x000fe20003800000 */
[----:B-1----:R-:W-:Y:S02]  /*08c0*/  ULEA UR6, UR6, UR4, 0x18 ;  /* 0x0000000406067291 */ /* 0x002fe4000f8ec0ff */
[----:B------:R-:W-:-:S04]  /*08d0*/  UIADD3 UR4, UPT, UPT, -UR5, 0x100000, URZ ;  /* 0x0010000005047890 */ /* 0x000fc8000fffe1ff */
[----:B------:R-:W-:Y:S02]  /*08e0*/  USHF.L.U32 UR5, UR4, 0xb, URZ ;  /* 0x0000000b04057899 */ /* 0x000fe400080006ff */
[----:B------:R-:W-:Y:S01]  /*08f0*/  USHF.L.U32 UR4, UR4, 0x1, URZ ;  /* 0x0000000104047899 */ /* 0x000fe200080006ff */
[----:B------:R-:W1:Y:S11]  /*0900*/  FENCE.VIEW.ASYNC.S ;  /* 0x00000000000073c6 */ /* 0x000e760000000000 */
[----:B-1----:R2:W1:Y:S01]  /*0910*/  SYNCS.EXCH.64 URZ, [UR6+0x80], UR4 ;  /* 0x0000800406ff75b2 */ /* 0x0024620008000100 */
[----:B------:R2:W1:Y:S02]  /*0920*/  SYNCS.EXCH.64 URZ, [UR6+0x88], UR4 ;  /* 0x0000880406ff75b2 */ /* 0x0004640008000100 */
[----:B--2---:R-:W-:Y:S01]  /*0930*/  NOP ;  /* 0x0000000000007918 */ /* 0x004fe20000000000 */
.L_x_11:
[----:B------:R-:W2:Y:S01]  /*0940*/  SHFL.IDX PT, R2, R159, RZ, 0x1f ;  /* 0x00001fff9f027589 */ /* 0x000ea200000e0000 */
[----:B------:R-:W-:Y:S01]  /*0950*/  NOP ;  /* 0x0000000000007918 */ /* 0x000fe20000000000 */
[----:B--2---:R-:W-:-:S13]  /*0960*/  ISETP.NE.AND P0, PT, R2, 0x4, PT ;  /* 0x000000040200780c */ /* 0x004fda0003f05270 */
[----:B------:R-:W-:Y:S05]  /*0970*/  @P0 BRA `(.L_x_12) ;  /* 0x00000000004c0947 */ /* 0x000fea0003800000 */
[----:B-1----:R-:W1:Y:S01]  /*0980*/  S2UR UR6, SR_CgaCtaId ;  /* 0x00000000000679c3 */ /* 0x002e620000008800 */
[----:B------:R-:W-:Y:S01]  /*0990*/  UMOV UR4, 0x1e0 ;  /* 0x000001e000047882 */ /* 0x000fe20000000000 */
[----:B------:R-:W-:Y:S01]  /*09a0*/  UMOV UR5, 0x400 ;  /* 0x0000040000057882 */ /* 0x000fe20000000000 */
[----:B------:R-:W-:Y:S01]  /*09b0*/  USEL UR4, UR4, 0x1a0, UP3 ;  /* 0x000001a004047887 */ /* 0x000fe20009800000 */
[----:B------:R-:W-:Y:S01]  /*09c0*/  UMOV UR8, 0x1 ;  /* 0x0000000100087882 */ /* 0x000fe20000000000 */
[----:B------:R-:W-:Y:S01]  /*09d0*/  ELECT P0, URZ, PT ;  /* 0x0000000000ff782f */ /* 0x000fe20003800000 */
[----:B------:R-:W-:-:S04]  /*09e0*/  UIADD3 UR8, UPT, UPT, -UR8, 0x100000, URZ ;  /* 0x0010000008087890 */ /* 0x000fc8000fffe1ff */
[----:B------:R-:W-:Y:S02]  /*09f0*/  USHF.L.U32 UR9, UR8, 0xb, URZ ;  /* 0x0000000b08097899 */ /* 0x000fe400080006ff */
[----:B------:R-:W-:Y:S02]  /*0a00*/  USHF.L.U32 UR8, UR8, 0x1, URZ ;  /* 0x0000000108087899 */ /* 0x000fe400080006ff */
[----:B-1----:R-:W-:Y:S02]  /*0a10*/  ULEA UR6, UR6, UR5, 0x18 ;  /* 0x0000000506067291 */ /* 0x002fe4000f8ec0ff */
[----:B------:R-:W-:-:S04]  /*0a20*/  UIADD3 UR4, UPT, UPT, -UR4, 0x100000, URZ ;  /* 0x0010000004047890 */ /* 0x000fc8000fffe1ff */
[----:B------:R-:W-:Y:S02]  /*0a30*/  USHF.L.U32 UR5, UR4, 0xb, URZ ;  /* 0x0000000b04057899 */ /* 0x000fe400080006ff */
[----:B------:R-:W-:Y:S01]  /*0a40*/  USHF.L.U32 UR4, UR4, 0x1, URZ ;  /* 0x0000000104047899 */ /* 0x000fe200080006ff */
[----:B------:R-:W1:Y:S03]  /*0a50*/  FENCE.VIEW.ASYNC.S ;  /* 0x00000000000073c6 */ /* 0x000e660000000000 */
[----:B-1----:R2:W1:Y:S08]  /*0a60*/  SYNCS.EXCH.64 URZ, [UR6+0x90], UR8 ;  /* 0x0000900806ff75b2 */ /* 0x0024700008000100 */
[----:B------:R2:W1:Y:S01]  /*0a70*/  SYNCS.EXCH.64 URZ, [UR6+0xa0], UR4 ;  /* 0x0000a00406ff75b2 */ /* 0x0004620008000100 */
[----:B------:R2:W1:Y:S01]  /*0a80*/  SYNCS.EXCH.64 URZ, [UR6+0x98], UR8 ;  /* 0x0000980806ff75b2 */ /* 0x0004620008000100 */
[----:B------:R2:W1:Y:S02]  /*0a90*/  SYNCS.EXCH.64 URZ, [UR6+0xa8], UR4 ;  /* 0x0000a80406ff75b2 */ /* 0x0004640008000100 */
[----:B--2---:R-:W-:Y:S01]  /*0aa0*/  NOP ;  /* 0x0000000000007918 */ /* 0x004fe20000000000 */
.L_x_12:
        /* <DEDUP_REMOVED lines=20> */
[----:B------:R2:W1:Y:S01]  /*0bf0*/  SYNCS.EXCH.64 URZ, [UR4+0xd8], UR6 ;  /* 0x0000d80604ff75b2 */ /* 0x0004620008000100 */
[----:B------:R2:W1:Y:S01]  /*0c00*/  SYNCS.EXCH.64 URZ, [UR4+0xc0], UR8 ;  /* 0x0000c00804ff75b2 */ /* 0x0004620008000100 */
[----:B------:R2:W1:Y:S01]  /*0c10*/  SYNCS.EXCH.64 URZ, [UR4+0xe0], UR6 ;  /* 0x0000e00604ff75b2 */ /* 0x0004620008000100 */
[----:B------:R2:W1:Y:S01]  /*0c20*/  SYNCS.EXCH.64 URZ, [UR4+0xc8], UR8 ;  /* 0x0000c80804ff75b2 */ /* 0x0004620008000100 */
[----:B------:R2:W1:Y:S02]  /*0c30*/  SYNCS.EXCH.64 URZ, [UR4+0xe8], UR6 ;  /* 0x0000e80604ff75b2 */ /* 0x0004640008000100 */
[----:B--2---:R-:W-:Y:S01]  /*0c40*/  NOP ;  /* 0x0000000000007918 */ /* 0x004fe20000000000 */
.L_x_13:
[----:B------:R-:W2:Y:S01]  /*0c50*/  SHFL.IDX PT, R2, R159, RZ, 0x1f ;  /* 0x00001fff9f027589 */ /* 0x000ea200000e0000 */
[----:B------:R-:W1:Y:S01]  /*0c60*/  S2UR UR45, SR_CgaCtaId ;  /* 0x00000000002d79c3 */ /* 0x000e620000008800 */
[----:B------:R-:W-:Y:S01]  /*0c70*/  NOP ;  /* 0x0000000000007918 */ /* 0x000fe20000000000 */
[----:B--2---:R-:W-:-:S13]  /*0c80*/  ISETP.NE.AND P0, PT, R2, 0x3, PT ;  /* 0x000000030200780c */ /* 0x004fda0003f05270 */
[----:B-1----:R-:W-:Y:S05]  /*0c90*/  @P0 BRA `(.L_x_14) ;  /* 0x0000000000340947 */ /* 0x002fea0003800000 */
[----:B------:R-:W-:Y:S01]  /*0ca0*/  UMOV UR4, 0x400 ;  /* 0x0000040000047882 */ /* 0x000fe20000000000 */
[----:B------:R-:W-:Y:S01]  /*0cb0*/  UMOV UR6, 0x20 ;  /* 0x0000002000067882 */ /* 0x000fe20000000000 */
[----:B------:R-:W-:Y:S02]  /*0cc0*/  ULEA UR4, UR45, UR4, 0x18 ;  /* 0x000000042d047291 */ /* 0x000fe4000f8ec0ff */
[----:B------:R-:W-:-:S04]  /*0cd0*/  UIADD3 UR6, UPT, UPT, -UR6, 0x100000, URZ ;  /* 0x0010000006067890 */ /* 0x000fc8000fffe1ff */
[----:B------:R-:W-:Y:S02]  /*0ce0*/  USHF.L.U32 UR7, UR6, 0xb, URZ ;  /* 0x0000000b06077899 */ /* 0x000fe400080006ff */
[----:B------:R-:W-:Y:S01]  /*0cf0*/  USHF.L.U32 UR6, UR6, 0x1, URZ ;  /* 0x0000000106067899 */ /* 0x000fe200080006ff */
[----:B------:R-:W-:Y:S01]  /*0d00*/  ELECT P0, URZ, PT ;  /* 0x0000000000ff782f */ /* 0x000fe20003800000 */
[----:B------:R-:W1:Y:S10]  /*0d10*/  FENCE.VIEW.ASYNC.S ;  /* 0x00000000000073c6 */ /* 0x000e740000000000 */
[----:B-1----:R1:W2:Y:S01]  /*0d20*/  SYNCS.EXCH.64 URZ, [UR4+0xf0], UR6 ;  /* 0x0000f00604ff75b2 */ /* 0x0022a20008000100 */
[----:B------:R1:W1:Y:S01]  /*0d30*/  SYNCS.EXCH.64 URZ, [UR4+0x100], UR6 ;  /* 0x0001000604ff75b2 */ /* 0x0002620008000100 */
[----:B------:R1:W1:Y:S01]  /*0d40*/  SYNCS.EXCH.64 URZ, [UR4+0xf8], UR6 ;  /* 0x0000f80604ff75b2 */ /* 0x0002620008000100 */
[----:B------:R1:W1:Y:S01]  /*0d50*/  SYNCS.EXCH.64 URZ, [UR4+0x108], UR6 ;  /* 0x0001080604ff75b2 */ /* 0x0002620008000100 */
[----:B------:R-:W-:Y:S01]  /*0d60*/  NOP ;  /* 0x0000000000007918 */ /* 0x000fe20000000000 */
.L_x_14:
[----:B-1----:R-:W1:Y:S01]  /*0d70*/  LDCU UR4, c[0x0][0x36c] ;  /* 0x00006d80ff0477ac */ /* 0x002e620008000800 */
[----:B------:R-:W-:Y:S01]  /*0d80*/  ISETP.NE.OR P3, PT, R0, 0x2, !P3 ;  /* 0x000000020000780c */ /* 0x000fe20005f65670 */
[----:B------:R-:W-:Y:S01]  /*0d90*/  NOP ;  /* 0x0000000000007918 */ /* 0x000fe20000000000 */
[----:B------:R-:W-:Y:S01]  /*0da0*/  LOP3.LUT R0, R170, 0x1f, RZ, 0xc0, !PT ;  /* 0x0000001faa007812 */ /* 0x000fe200078ec0ff */
[----:B------:R-:W-:Y:S02]  /*0db0*/  UISETP.NE.AND UP4, UPT, UR17, URZ, UPT ;  /* 0x000000ff1100728c */ /* 0x000fe4000bf85270 */
[----:B-1----:R-:W-:-:S09]  /*0dc0*/  UISETP.EQ.U32.AND UP5, UPT, UR4, 0x1, UPT ;  /* 0x000000010400788c */ /* 0x002fd2000bfa2070 */
[----:B------:R-:W-:Y:S05]  /*0dd0*/  BRA.U !UP5, `(.L_x_15) ;  /* 0x000000010d087547 */ /* 0x000fea000b800000 */
[----:B--234-:R-:W-:Y:S01]  /*0de0*/  UCGABAR_ARV ;  /* 0x00000000000079c7 */ /* 0x01cfe20008000000 */
[----:B------:R-:W-:Y:S05]  /*0df0*/  BRA `(.L_x_16) ;  /* 0x0000000000047947 */ /* 0x000fea0003800000 */
.L_x_15:
[----:B--234-:R-:W-:Y:S01]  /*0e00*/  NOP ;  /* 0x0000000000007918 */ /* 0x01cfe20000000000 */
.L_x_16:
[----:B------:R-:W1:Y:S01]  /*0e10*/  S2UR UR7, SR_CTAID.X ;  /* 0x00000000000779c3 */ /* 0x000e620000002500 */
[----:B------:R-:W-:-:S05]  /*0e20*/  CS2R.32 R160, SR_CgaSize ;  /* 0x0000000000a07805 */ /* 0x000fca0000008a00 */
[----:B------:R-:W-:-:S05]  /*0e30*/  IMAD R160, R160, -0xa0, RZ ;  /* 0xffffff60a0a07824 */ /* 0x000fca00078e02ff */
[----:B------:R-:W-:-:S14]  /*0e40*/  R2UR UR5, R160 ;  /* 0x00000000a00572ca */ /* 0x000fdc00000e0000 */
[----:B------:R-:W2:Y:S01]  /*0e50*/  LDCU UR5, c[0x0][UR5+0x2b0] ;  /* 0x00005600050577ac */ /* 0x000ea20008000800 */
[----:B------:R-:W-:-:S05]  /*0e60*/  CS2R.32 R160, SR_CgaSize ;  /* 0x0000000000a07805 */ /* 0x000fca0000008a00 */
[----:B------:R-:W-:-:S05]  /*0e70*/  IMAD R160, R160, -0xa0, RZ ;  /* 0xffffff60a0a07824 */ /* 0x000fca00078e02ff */
[----:B------:R-:W-:-:S14]  /*0e80*/  R2UR UR4, R160 ;  /* 0x00000000a00472ca */ /* 0x000fdc00000e0000 */
[----:B------:R-:W3:Y:S01]  /*0e90*/  LDCU UR4, c[0x0][UR4+0x2b4] ;  /* 0x00005680040477ac */ /* 0x000ee20008000800 */
[----:B------:R-:W4:Y:S01]  /*0ea0*/  S2UR UR8, SR_CTAID.Y ;  /* 0x00000000000879c3 */ /* 0x000f220000002600 */
[----:B------:R-:W-:-:S05]  /*0eb0*/  CS2R.32 R160, SR_CgaSize ;  /* 0x0000000000a07805 */ /* 0x000fca0000008a00 */
[----:B------:R-:W-:-:S05]  /*0ec0*/  IMAD R160, R160, -0xa0, RZ ;  /* 0xffffff60a0a07824 */ /* 0x000fca00078e02ff */
[----:B------:R-:W-:-:S14]  /*0ed0*/  R2UR UR9, R160 ;  /* 0x00000000a00972ca */ /* 0x000fdc00000e0000 */
[----:B------:R-:W3:Y:S01]  /*0ee0*/  LDCU UR9, c[0x0][UR9+0x2a0] ;  /* 0x00005400090977ac */ /* 0x000ee20008000800 */
[----:B------:R-:W3:Y:S01]  /*0ef0*/  LDCU UR21, c[0x0][0xb24] ;  /* 0x00016480ff1577ac */ /* 0x000ee20008000800 */
[----:B------:R-:W1:Y:S01]  /*0f00*/  S2UR UR36, SR_CTAID.Z ;  /* 0x00000000002479c3 */ /* 0x000e620000002700 */
[----:B------:R-:W-:-:S05]  /*0f10*/  CS2R.32 R160, SR_CgaSize ;  /* 0x0000000000a07805 */ /* 0x000fca0000008a00 */
[----:B------:R-:W-:-:S05]  /*0f20*/  IMAD R160, R160, -0xa0, RZ ;  /* 0xffffff60a0a07824 */ /* 0x000fca00078e02ff */
[----:B------:R-:W-:-:S14]  /*0f30*/  R2UR UR63, R160 ;  /* 0x00000000a03f72ca */ /* 0x000fdc00000e0000 */
[----:B------:R-:W3:Y:S01]  /*0f40*/  LDCU UR63, c[0x0][UR63+0x2a4] ;  /* 0x000054803f3f77ac */ /* 0x000ee20008000800 */
[----:B------:R-:W3:Y:S01]  /*0f50*/  LDCU UR42, c[0x0][0xb24] ;  /* 0x00016480ff2a77ac */ /* 0x000ee20008000800 */
[----:B-1----:R-:W-:Y:S01]  /*0f60*/  I2FP.F32.U32 R3, UR7 ;  /* 0x0000000700037c45 */ /* 0x002fe20008201000 */
[----:B------:R-:W1:Y:S04]  /*0f70*/  LDCU UR28, c[0x0][0xb30] ;  /* 0x00016600ff1c77ac */ /* 0x000e680008000800 */
[----:B--2---:R-:W-:Y:S01]  /*0f80*/  FMUL R3, R3, UR5 ;  /* 0x0000000503037c20 */ /* 0x004fe20008400000 */
[----:B------:R-:W-:Y:S01]  /*0f90*/  USHF.L.U32 UR26, UR45, 0xd, URZ ;  /* 0x0000000d2d1a7899 */ /* 0x000fe200080006ff */
[----:B----4-:R-:W-:Y:S01]  /*0fa0*/  I2FP.F32.U32 R2, UR8 ;  /* 0x0000000800027c45 */ /* 0x010fe20008201000 */
[----:B---3--:R-:W-:-:S03]  /*0fb0*/  UISETP.GE.AND UP2, UPT, UR21, 0x1, UPT ;  /* 0x000000011500788c */ /* 0x008fc6000bf46270 */
[----:B------:R-:W2:Y:S01]  /*0fc0*/  F2I.U32.TRUNC.NTZ R3, R3 ;  /* 0x0000000300037305 */ /* 0x000ea2000020f000 */
[----:B------:R-:W-:Y:S01]  /*0fd0*/  UMOV UR16, UR7 ;  /* 0x0000000700107c82 */ /* 0x000fe20008000000 */
[----:B------:R-:W-:Y:S01]  /*0fe0*/  FMUL R2, R2, UR4 ;  /* 0x0000000402027c20 */ /* 0x000fe20008400000 */
[----:B------:R-:W-:-:S05]  /*0ff0*/  UMOV UR20, UR8 ;  /* 0x0000000800147c82 */ /* 0x000fca0008000000 */
[----:B------:R-:W3:Y:S01]  /*1000*/  F2I.U32.TRUNC.NTZ R2, R2 ;  /* 0x0000000200027305 */ /* 0x000ee2000020f000 */
[----:B--2---:R-:W-:Y:S02]  /*1010*/  R2UR UR4, R3 ;  /* 0x00000000030472ca */ /* 0x004fe400000e0000 */
[----:B---3--:R-:W-:Y:S02]  /*1020*/  R2UR UR6, R2 ;  /* 0x00000000020672ca */ /* 0x008fe400000e0000 */
[----:B------:R-:W-:-:S09]  /*1030*/  PRMT R2, RZ, 0x7610, R2 ;  /* 0x00007610ff027816 */ /* 0x000fd20000000002 */
[----:B------:R-:W-:-:S04]  /*1040*/  UIADD3 UR5, UPT, UPT, -UR4, URZ, URZ ;  /* 0x000000ff04057290 */ /* 0x000fc8000fffe1ff */
[----:B------:R-:W-:Y:S02]  /*1050*/  UIMAD UR5, UR9, UR5, UR7 ;  /* 0x00000005090572a4 */ /* 0x000fe4000f8e0207 */
[----:B------:R-:W-:-:S04]  /*1060*/  UIADD3 UR4, UPT, UPT, -UR6, URZ, URZ ;  /* 0x000000ff06047290 */ /* 0x000fc8000fffe1ff */
[----:B------:R-:W-:Y:S01]  /*1070*/  IMAD.U32 R160, RZ, RZ, UR5 ;  /* 0x00000005ffa07e24 */ /* 0x000fe2000f8e00ff */
[----:B------:R-:W-:Y:S01]  /*1080*/  UIMAD UR63, UR63, UR4, UR8 ;  /* 0x000000043f3f72a4 */ /* 0x000fe2000f8e0208 */
[----:B-1----:R-:W-:Y:S11]  /*1090*/  BRA.U UP4, `(.L_x_17) ;  /* 0x0000000104287547 */ /* 0x002ff6000b800000 */
[----:B------:R-:W-:Y:S01]  /*10a0*/  R2UR UR4, R160 ;  /* 0x00000000a00472ca */ /* 0x000fe200000e0000 */
[----:B------:R-:W-:Y:S02]  /*10b0*/  UISETP.NE.AND UP0, UPT, UR63, URZ, UPT ;  /* 0x000000ff3f00728c */ /* 0x000fe4000bf05270 */
[----:B------:R-:W-:-:S10]  /*10c0*/  UISETP.NE.AND UP1, UPT, UR63, 0x1, UPT ;  /* 0x000000013f00788c */ /* 0x000fd4000bf25270 */
[----:B------:R-:W-:-:S04]  /*10d0*/  UISETP.EQ.OR UP0, UPT, UR4, URZ, !UP0 ;  /* 0x000000ff0400728c */ /* 0x000fc8000c702670 */
[----:B------:R-:W-:Y:S02]  /*10e0*/  USEL UR5, URZ, 0x1, !UP0 ;  /* 0x00000001ff057887 */ /* 0x000fe4000c000000 */
[----:B------:R-:W-:Y:S02]  /*10f0*/  UISETP.NE.AND UP0, UPT, UR4, URZ, UPT ;  /* 0x000000ff0400728c */ /* 0x000fe4000bf05270 */
[----:B------:R-:W-:-:S04]  /*1100*/  USEL UR4, URZ, 0x2, UP1 ;  /* 0x00000002ff047887 */ /* 0x000fc80008800000 */
[----:B------:R-:W-:-:S04]  /*1110*/  USEL UR4, UR4, 0x2, UP0 ;  /* 0x0000000204047887 */ /* 0x000fc80008000000 */
[----:B------:R-:W-:-:S06]  /*1120*/  UIADD3 UR4, UPT, UPT, UR5, UR4, URZ ;  /* 0x0000000405047290 */ /* 0x000fcc000fffe0ff */
[----:B------:R-:W-:Y:S02]  /*1130*/  MOV R2, UR4 ;  /* 0x0000000400027c02 */ /* 0x000fe40008000f00 */
.L_x_17:
[----:B------:R-:W-:Y:S05]  /*1140*/  BRA.U !UP2, `(.L_x_18) ;  /* 0x000000010ad47547 */ /* 0x000fea000b800000 */
[----:B------:R-:W1:Y:S01]  /*1150*/  LDCU.128 UR12, c[0x0][0xb10] ;  /* 0x00016200ff0c77ac */ /* 0x000e620008000c00 */
[----:B------:R-:W2:Y:S01]  /*1160*/  LDCU UR6, c[0x0][0x370] ;  /* 0x00006e00ff0677ac */ /* 0x000ea20008000800 */
[----:B------:R-:W3:Y:S01]  /*1170*/  LDCU UR5, c[0x0][0x374] ;  /* 0x00006e80ff0577ac */ /* 0x000ee20008000800 */
[----:B------:R-:W4:Y:S01]  /*1180*/  LDCU UR27, c[0x0][0xb0c] ;  /* 0x00016180ff1b77ac */ /* 0x000f220008000800 */
[----:B------:R-:W4:Y:S01]  /*1190*/  LDCU UR4, c[0x0][0xb20] ;  /* 0x00016400ff0477ac */ /* 0x000f220008000800 */
[----:B------:R-:W4:Y:S01]  /*11a0*/  LDCU.64 UR8, c[0x0][0xb28] ;  /* 0x00016500ff0877ac */ /* 0x000f220008000a00 */
[----:B-1----:R-:W-:Y:S02]  /*11b0*/  UISETP.NE.AND UP0, UPT, UR14, 0x1, UPT ;  /* 0x000000010e00788c */ /* 0x002fe4000bf05270 */
[----:B---3--:R-:W-:Y:S02]  /*11c0*/  UIMAD.WIDE.U32 UR10, UR5, UR15, URZ ;  /* 0x0000000f050a72a5 */ /* 0x008fe4000f8e00ff */
[----:B--2---:R-:W-:-:S02]  /*11d0*/  UIMAD.WIDE.U32 UR22, UR6, UR12, URZ ;  /* 0x0000000c061672a5 */ /* 0x004fc4000f8e00ff */
[----:B----4-:R-:W-:Y:S02]  /*11e0*/  UISETP.NE.AND UP1, UPT, UR27, 0x1, UPT ;  /* 0x000000011b00788c */ /* 0x010fe4000bf25270 */
[----:B------:R-:W-:Y:S01]  /*11f0*/  UISETP.NE.AND UP2, UPT, UR21, 0x1, UPT ;  /* 0x000000011500788c */ /* 0x000fe2000bf45270 */
[----:B------:R-:W-:Y:S02]  /*1200*/  UMOV UR10, UR11 ;  /* 0x0000000b000a7c82 */ /* 0x000fe40008000000 */
[----:B------:R-:W-:Y:S01]  /*1210*/  UMOV UR22, UR23 ;  /* 0x0000001700167c82 */ /* 0x000fe20008000000 */
[----:B------:R-:W-:Y:S02]  /*1220*/  @UP0 USHF.R.U32.HI UR5, URZ, UR4, UR10 ;  /* 0x00000004ff050299 */ /* 0x000fe4000801160a */
[----:B------:R-:W-:Y:S02]  /*1230*/  UIMAD.WIDE.U32 UR24, UR20, UR15, URZ ;  /* 0x0000000f141872a5 */ /* 0x000fe4000f8e00ff */
[----:B------:R-:W-:-:S02]  /*1240*/  UIMAD.WIDE.U32 UR10, UR5, UR8, URZ ;  /* 0x00000008050a72a5 */ /* 0x000fc4000f8e00ff */
[----:B------:R-:W-:Y:S02]  /*1250*/  @UP1 USHF.R.U32.HI UR6, URZ, UR13, UR22 ;  /* 0x0000000dff061299 */ /* 0x000fe40008011616 */
[----:B------:R-:W-:Y:S02]  /*1260*/  UIMAD.WIDE.U32 UR18, UR16, UR12, URZ ;  /* 0x0000000c101272a5 */ /* 0x000fe4000f8e00ff */
[----:B------:R-:W-:Y:S01]  /*1270*/  UIMAD.WIDE.U32 UR22, UR6, UR8, URZ ;  /* 0x00000008061672a5 */ /* 0x000fe2000f8e00ff */
[----:B------:R-:W-:Y:S01]  /*1280*/  UMOV UR24, UR25 ;  /* 0x0000001900187c82 */ /* 0x000fe20008000000 */
[----:B------:R-:W-:Y:S01]  /*1290*/  UMOV UR10, UR11 ;  /* 0x0000000b000a7c82 */ /* 0x000fe20008000000 */
[----:B------:R-:W-:Y:S02]  /*12a0*/  USHF.R.U32.HI UR24, URZ, UR4, UR24 ;  /* 0x00000004ff187299 */ /* 0x000fe40008011618 */
[----:B------:R-:W-:Y:S02]  /*12b0*/  @UP2 USHF.R.U32.HI UR5, URZ, UR9, UR10 ;  /* 0x00000009ff052299 */ /* 0x000fe4000801160a */
[----:B------:R-:W-:Y:S01]  /*12c0*/  UMOV UR7, UR23 ;  /* 0x0000001700077c82 */ /* 0x000fe20008000000 */
[----:B------:R-:W-:Y:S01]  /*12d0*/  UMOV UR18, UR19 ;  /* 0x0000001300127c82 */ /* 0x000fe20008000000 */
[----:B------:R-:W-:-:S02]  /*12e0*/  @UP2 USHF.R.U32.HI UR6, URZ, UR9, UR7 ;  /* 0x00000009ff062299 */ /* 0x000fc40008011607 */
[----:B------:R-:W-:Y:S02]  /*12f0*/  USHF.R.U32.HI UR13, URZ, UR13, UR18 ;  /* 0x0000000dff0d7299 */ /* 0x000fe40008011612 */
[----:B------:R-:W-:Y:S02]  /*1300*/  USEL UR4, UR20, UR24, !UP0 ;  /* 0x0000001814047287 */ /* 0x000fe4000c000000 */
[----:B------:R-:W-:Y:S02]  /*1310*/  UIMAD UR7, UR5, UR21, URZ ;  /* 0x00000015050772a4 */ /* 0x000fe4000f8e02ff */
[----:B------:R-:W-:Y:S02]  /*1320*/  USEL UR5, UR16, UR13, !UP1 ;  /* 0x0000000d10057287 */ /* 0x000fe4000c800000 */
[----:B------:R-:W-:Y:S02]  /*1330*/  UIMAD UR12, UR6, UR21, URZ ;  /* 0x00000015060c72a4 */ /* 0x000fe4000f8e02ff */
[----:B------:R-:W-:-:S02]  /*1340*/  UISETP.GE.AND UP0, UPT, UR4, UR7, UPT ;  /* 0x000000070400728c */ /* 0x000fc4000bf06270 */
[----:B------:R-:W-:Y:S02]  /*1350*/  UIMAD.WIDE.U32 UR10, UR4, UR8, URZ ;  /* 0x00000008040a72a5 */ /* 0x000fe4000f8e00ff */
[----:B------:R-:W-:Y:S02]  /*1360*/  UISETP.GE.OR UP0, UPT, UR5, UR12, UP0 ;  /* 0x0000000c0500728c */ /* 0x000fe40008706670 */
[----:B------:R-:W-:Y:S02]  /*1370*/  UIMAD.WIDE.U32 UR12, UR5, UR8, URZ ;  /* 0x00000008050c72a5 */ /* 0x000fe4000f8e00ff */
[----:B------:R-:W-:Y:S01]  /*1380*/  UIADD3 UR10, UPT, UPT, -UR4, URZ, URZ ;  /* 0x000000ff040a7290 */ /* 0x000fe2000fffe1ff */
[----:B------:R-:W-:Y:S01]  /*1390*/  UMOV UR8, UR11 ;  /* 0x0000000b00087c82 */ /* 0x000fe20008000000 */
[----:B------:R-:W-:Y:S02]  /*13a0*/  UIADD3 UR11, UPT, UPT, -UR5, URZ, URZ ;  /* 0x000000ff050b7290 */ /* 0x000fe4000fffe1ff */
[----:B------:R-:W-:-:S03]  /*13b0*/  USHF.R.U32.HI UR8, URZ, UR9, UR8 ;  /* 0x00000009ff087299 */ /* 0x000fc60008011608 */
[----:B------:R-:W-:Y:S01]  /*13c0*/  @!UP0 UMOV UR7, UR13 ;  /* 0x0000000d00078c82 */ /* 0x000fe20008000000 */
[----:B------:R-:W-:Y:S02]  /*13d0*/  UIMAD UR20, UR14, UR10, UR20 ;  /* 0x0000000a0e1472a4 */ /* 0x000fe4000f8e0214 */
[----:B------:R-:W-:Y:S02]  /*13e0*/  USEL UR8, UR4, UR8, !UP2 ;  /* 0x0000000804087287 */ /* 0x000fe4000d000000 */
[----:B------:R-:W-:Y:S02]  /*13f0*/  @!UP0 USHF.R.U32.HI UR7, URZ, UR9, UR7 ;  /* 0x00000009ff078299 */ /* 0x000fe40008011607 */
[----:B------:R-:W-:Y:S02]  /*1400*/  UIADD3 UR9, UPT, UPT, -UR8, URZ, URZ ;  /* 0x000000ff08097290 */ /* 0x000fe4000fffe1ff */
[----:B------:R-:W-:Y:S02]  /*1410*/  @!UP0 USEL UR7, UR5, UR7, !UP2 ;  /* 0x0000000705078287 */ /* 0x000fe4000d000000 */
[----:B------:R-:W-:-:S02]  /*1420*/  UIMAD UR9, UR21, UR9, UR4 ;  /* 0x00000009150972a4 */ /* 0x000fc4000f8e0204 */
[----:B------:R-:W-:Y:S02]  /*1430*/  @!UP0 UIADD3 UR8, UPT, UPT, UR8, -UR7, URZ ;  /* 0x8000000708088290 */ /* 0x000fe4000fffe0ff */
[----:B------:R-:W-:Y:S02]  /*1440*/  @!UP0 UIMAD UR6, UR9, UR6, UR7 ;  /* 0x00000006090682a4 */ /* 0x000fe4000f8e0207 */
[----:B------:R-:W-:Y:S02]  /*1450*/  @!UP0 UIMAD UR4, UR8, UR21, UR5 ;  /* 0x00000015080482a4 */ /* 0x000fe4000f8e0205 */
[----:B------:R-:W-:Y:S02]  /*1460*/  UIMAD UR16, UR27, UR11, UR16 ;  /* 0x0000000b1b1072a4 */ /* 0x000fe4000f8e0210 */
[----:B------:R-:W-:Y:S01]  /*1470*/  UIMAD UR20, UR4, UR14, UR20 ;  /* 0x0000000e041472a4 */ /* 0x000fe2000f8e0214 */
[----:B------:R-:W-:Y:S02]  /*1480*/  @!UP0 UMOV UR5, UR6 ;  /* 0x0000000600058c82 */ /* 0x000fe40008000000 */
[----:B------:R-:W-:-:S12]  /*1490*/  UIMAD UR16, UR5, UR27, UR16 ;  /* 0x0000001b051072a4 */ /* 0x000fd8000f8e0210 */
.L_x_18:
[----:B------:R-:W-:Y:S02]  /*14a0*/  UISETP.NE.AND UP1, UPT, UR28, 0x1, UPT ;  /* 0x000000011c00788c */ /* 0x000fe4000bf25270 */
[----:B------:R-:W-:Y:S02]  /*14b0*/  UISETP.NE.AND UP0, UPT, UR17, 0x2, UPT ;  /* 0x000000021100788c */ /* 0x000fe4000bf05270 */
[----:B------:R-:W-:-:S05]  /*14c0*/  ULOP3.LUT UR21, UR26, 0x2000, URZ, 0xc0, !UPT ;  /* 0x000020001a157892 */ /* 0x000fca000f8ec0ff */
[----:B------:R-:W-:Y:S07]  /*14d0*/  BRA.U UP1, `(.L_x_19) ;  /* 0x0000000101447547 */ /* 0x000fee000b800000 */
[----:B------:R-:W1:Y:S01]  /*14e0*/  LDCU.128 UR8, c[0x0][0xb10] ;  /* 0x00016200ff0877ac */ /* 0x000e620008000c00 */
[----:B------:R-:W2:Y:S01]  /*14f0*/  LDCU UR12, c[0x0][0xb0c] ;  /* 0x00016180ff0c77ac */ /* 0x000ea20008000800 */
[----:B------:R-:W3:Y:S01]  /*1500*/  LDCU UR13, c[0x0][0xb20] ;  /* 0x00016400ff0d77ac */ /* 0x000ee20008000800 */
[----:B-1----:R-:W-:Y:S02]  /*1510*/  UIMAD.WIDE.U32 UR6, UR16, UR8, URZ ;  /* 0x00000008100672a5 */ /* 0x002fe4000f8e00ff */
[----:B------:R-:W-:Y:S02]  /*1520*/  UIMAD.WIDE.U32 UR4, UR20, UR11, URZ ;  /* 0x0000000b140472a5 */ /* 0x000fe4000f8e00ff */
[----:B--2---:R-:W-:Y:S02]  /*1530*/  UISETP.NE.AND UP2, UPT, UR12, 0x1, UPT ;  /* 0x000000010c00788c */ /* 0x004fe4000bf45270 */
[----:B------:R-:W-:Y:S01]  /*1540*/  UISETP.NE.AND UP1, UPT, UR10, 0x1, UPT ;  /* 0x000000010a00788c */ /* 0x000fe2000bf25270 */
[----:B------:R-:W-:-:S02]  /*1550*/  UMOV UR6, UR7 ;  /* 0x0000000700067c82 */ /* 0x000fc40008000000 */
[----:B------:R-:W-:Y:S01]  /*1560*/  UMOV UR4, UR5 ;  /* 0x0000000500047c82 */ /* 0x000fe20008000000 */
[----:B------:R-:W-:Y:S02]  /*1570*/  USHF.R.U32.HI UR6, URZ, UR9, UR6 ;  /* 0x00000009ff067299 */ /* 0x000fe40008011606 */
[----:B---3--:R-:W-:Y:S02]  /*1580*/  USHF.R.U32.HI UR4, URZ, UR13, UR4 ;  /* 0x0000000dff047299 */ /* 0x008fe40008011604 */
[----:B------:R-:W-:Y:S02]  /*1590*/  USEL UR5, UR16, UR6, !UP2 ;  /* 0x0000000610057287 */ /* 0x000fe4000d000000 */
[----:B------:R-:W-:-:S04]  /*15a0*/  USEL UR4, UR20, UR4, !UP1 ;  /* 0x0000000414047287 */ /* 0x000fc8000c800000 */
[----:B------:R-:W-:Y:S02]  /*15b0*/  UIADD3 UR6, UPT, UPT, UR5, -UR4, URZ ;  /* 0x8000000405067290 */ /* 0x000fe4000fffe0ff */
[----:B------:R-:W-:Y:S02]  /*15c0*/  UIADD3 UR4, UPT, UPT, -UR5, UR4, URZ ;  /* 0x0000000405047290 */ /* 0x000fe4000fffe1ff */
[----:B------:R-:W-:Y:S02]  /*15d0*/  UIMAD UR20, UR6, UR10, UR20 ;  /* 0x0000000a061472a4 */ /* 0x000fe4000f8e0214 */
[----:B------:R-:W-:-:S12]  /*15e0*/  UIMAD UR16, UR4, UR12, UR16 ;  /* 0x0000000c041072a4 */ /* 0x000fd8000f8e0210 */
.L_x_19:
[----:B------:R-:W-:Y:S05]  /*15f0*/  BRA.U !UP5, `(.L_x_20) ;  /* 0x000000010d0c7547 */ /* 0x000fea000b800000 */
[----:B------:R-:W-:Y:S01]  /*1600*/  UCGABAR_WAIT ;  /* 0x0000000000007dc7 */ /* 0x000fe20008000000 */
[----:B------:R-:W-:Y:S01]  /*1610*/  CCTL.IVALL ;  /* 0x00000000ff00798f */ /* 0x000fe20002000000 */
[----:B------:R-:W-:Y:S05]  /*1620*/  BRA `(.L_x_21) ;  /* 0x0000000000047947 */ /* 0x000fea0003800000 */
.L_x_20:
[----:B------:R-:W-:Y:S06]  /*1630*/  BAR.SYNC.DEFER_BLOCKING 0x0 ;  /* 0x0000000000007b1d */ /* 0x000fec0000010000 */
.L_x_21:
[----:B------:R-:W-:Y:S05]  /*1640*/  BRA.U UP0, `(.L_x_22) ;  /* 0x0000001500087547 */ /* 0x000fea000b800000 */
[----:B------:R-:W1:Y:S01]  /*1650*/  LDCU UR6, c[0x0][0x38c] ;  /* 0x00007180ff0677ac */ /* 0x000e620008000800 */
[----:B------:R-:W-:Y:S01]  /*1660*/  PLOP3.LUT P1, PT, PT, PT, UP3, 0x80, 0x8 ;  /* 0x000000000008781c */ /* 0x000fe20003f2f038 */
[----:B------:R-:W-:Y:S01]  /*1670*/  IMAD.MOV.U32 R12, RZ, RZ, 0x1 ;  /* 0x00000001ff0c7424 */ /* 0x000fe200078e00ff */
[----:B------:R-:W-:Y:S01]  /*1680*/  ISETP.EQ.OR P2, PT, R0, RZ, P3 ;  /* 0x000000ff0000720c */ /* 0x000fe20001f42670 */
[----:B------:R-:W-:Y:S01]  /*1690*/  UISETP.NE.AND UP1, UPT, UR17, URZ, UPT ;  /* 0x000000ff1100728c */ /* 0x000fe2000bf25270 */
[----:B------:R-:W-:Y:S02]  /*16a0*/  PLOP3.LUT P1, PT, P1, PT, PT, 0x8, 0x80 ;  /* 0x000000000080781c */ /* 0x000fe40000f2e170 */
[----:B------:R-:W-:Y:S01]  /*16b0*/  CS2R R10, SRZ ;  /* 0x00000000000a7805 */ /* 0x000fe2000001ff00 */
[----:B------:R-:W-:Y:S01]  /*16c0*/  IMAD.MOV.U32 R9, RZ, RZ, RZ ;  /* 0x000000ffff097224 */ /* 0x000fe200078e00ff */
[----:B------:R-:W2:Y:S01]  /*16d0*/  LDCU UR39, c[0x0][0x370] ;  /* 0x00006e00ff2777ac */ /* 0x000ea20008000800 */
[----:B------:R-:W-:Y:S01]  /*16e0*/  IMAD.MOV.U32 R8, RZ, RZ, 0x1 ;  /* 0x00000001ff087424 */ /* 0x000fe200078e00ff */
[----:B------:R-:W3:Y:S01]  /*16f0*/  LDCU.64 UR28, c[0x0][0x348] ;  /* 0x00006900ff1c77ac */ /* 0x000ee20008000a00 */
[----:B------:R-:W-:-:S02]  /*1700*/  USHF.R.U32.HI UR44, URZ, 0x7, UR21 ;  /* 0x00000007ff2c7899 */ /* 0x000fc40008011615 */
[----:B-1----:R-:W-:Y:S02]  /*1710*/  UIADD3 UR5, UPT, UPT, UR6, 0x7f, URZ ;  /* 0x0000007f06057890 */ /* 0x002fe4000fffe0ff */
[----:B------:R-:W-:Y:S02]  /*1720*/  UIADD3 UR46, UPT, UPT, UR6, 0xfe, URZ ;  /* 0x000000fe062e7890 */ /* 0x000fe4000fffe0ff */
[----:B------:R-:W-:Y:S01]  /*1730*/  USHF.R.S32.HI UR4, URZ, 0x1f, UR5 ;  /* 0x0000001fff047899 */ /* 0x000fe20008011405 */
[----:B------:R-:W1:Y:S03]  /*1740*/  LDCU UR38, c[0x0][0x374] ;  /* 0x00006e80ff2677ac */ /* 0x000e660008000800 */
[----:B------:R-:W-:Y:S02]  /*1750*/  ULEA.HI UR4, UR4, UR5, URZ, 0x7 ;  /* 0x0000000504047291 */ /* 0x000fe4000f8f38ff */
[----:B------:R-:W-:-:S02]  /*1760*/  USEL UR25, UR37, 0x2, UP1 ;  /* 0x0000000225197887 */ /* 0x000fc40008800000 */
[----:B------:R-:W-:Y:S02]  /*1770*/  USHF.R.S32.HI UR41, URZ, 0x7, UR4 ;  /* 0x00000007ff297899 */ /* 0x000fe40008011404 */
[----:B------:R-:W-:Y:S02]  /*1780*/  UIADD3 UR4, UPT, UPT, UR6, -0x1, URZ ;  /* 0xffffffff06047890 */ /* 0x000fe4000fffe0ff */
[----:B------:R-:W-:Y:S02]  /*1790*/  UISETP.LT.U32.AND UP0, UPT, UR41, 0x6, UPT ;  /* 0x000000062900788c */ /* 0x000fe4000bf01070 */
[----:B------:R-:W-:Y:S02]  /*17a0*/  UISETP.GE.U32.AND UP2, UPT, UR4, -0xff, UPT ;  /* 0xffffff010400788c */ /* 0x000fe4000bf46070 */
[----:B------:R-:W-:Y:S01]  /*17b0*/  USEL UR40, UR41, 0x6, UP0 ;  /* 0x0000000629287887 */ /* 0x000fe20008000000 */
[----:B------:R-:W-:-:S03]  /*17c0*/  UMOV UR5, URZ ;  /* 0x000000ff00057c82 */ /* 0x000fc60008000000 */
[----:B------:R-:W-:Y:S02]  /*17d0*/  UIADD3 UR24, UPT, UPT, UR40, -0x1, URZ ;  /* 0xffffffff28187890 */ /* 0x000fe4000fffe0ff */
[----:B------:R-:W-:-:S03]  /*17e0*/  UIADD3 UR43, UPT, UPT, UR41, -UR40, URZ ;  /* 0x80000028292b7290 */ /* 0x000fc6000fffe0ff */
[----:B------:R-:W-:-:S04]  /*17f0*/  @UP2 UIADD3 UR24, UPT, UPT, UR40, URZ, URZ ;  /* 0x000000ff28182290 */ /* 0x000fc8000fffe0ff */
[----:B-123--:R-:W-:-:S12]  /*1800*/  UIADD3 UR24, UPT, UPT, UR24, 0x1, URZ ;  /* 0x0000000118187890 */ /* 0x00efd8000fffe0ff */
.L_x_42:
[----:B------:R-:W-:Y:S01]  /*1810*/  UISETP.NE.AND UP0, UPT, UR45, URZ, UPT ;  /* 0x000000ff2d00728c */ /* 0x000fe2000bf05270 */
[----:B-1----:R-:W1:Y:S08]  /*1820*/  S2UR UR45, SR_CgaCtaId ;  /* 0x00000000002d79c3 */ /* 0x002e700000008800 */
[----:B------:R-:W-:Y:S05]  /*1830*/  BRA.U UP0, `(.L_x_23) ;  /* 0x0000000100347547 */ /* 0x000fea000b800000 */
[----:B------:R-:W2:Y:S01]  /*1840*/  S2R R0, SR_CgaCtaId ;  /* 0x0000000000007919 */ /* 0x000ea20000008800 */
[----:B------:R-:W-:Y:S02]  /*1850*/  MOV R3, 0x400 ;  /* 0x0000040000037802 */ /* 0x000fe40000000f00 */
[----:B------:R-:W-:Y:S02]  /*1860*/  SHF.L.U32 R2, R8, 0x1f, RZ ;  /* 0x0000001f08027819 */ /* 0x000fe400000006ff */
[----:B--2---:R-:W-:-:S05]  /*1870*/  LEA R0, R0, R3, 0x18 ;  /* 0x0000000300007211 */ /* 0x004fca00078ec0ff */
[----:B------:R-:W-:-:S04]  /*1880*/  IMAD R3, R9, 0x8, R0 ;  /* 0x0000000809037824 */ /* 0x000fc800078e0200 */
[----:B------:R-:W2:Y:S02]  /*1890*/  SYNCS.PHASECHK.TRANS64.TRYWAIT P0, [R3+URZ+0x100], R2 ;  /* 0x00010002030075a7 */ /* 0x000ea400080011ff */
[----:B--2---:R-:W-:Y:S05]  /*18a0*/  @!P0 BRA `(.L_x_24) ;  /* 0x0000007000588947 */ /* 0x004fea0003800000 */
.L_x_115:
[----:B------:R-:W-:Y:S01]  /*18b0*/  VIADD R9, R9, 0x1 ;  /* 0x0000000109097836 */ /* 0x000fe20000000000 */
[----:B------:R2:W-:Y:S04]  /*18c0*/  SYNCS.ARRIVE.TRANS64.A1T0 RZ, [R3+URZ+0xf0], RZ ;  /* 0x0000f0ff03ff79a7 */ /* 0x0005e800081000ff */
[----:B------:R-:W-:-:S04]  /*18d0*/  ISETP.NE.AND P0, PT, R9, 0x2, PT ;  /* 0x000000020900780c */ /* 0x000fc80003f05270 */
[----:B------:R-:W-:Y:S02]  /*18e0*/  SEL R9, R9, RZ, P0 ;  /* 0x000000ff09097207 */ /* 0x000fe40000000000 */
[----:B--2---:R-:W-:-:S04]  /*18f0*/  SEL R3, RZ, 0x1, P0 ;  /* 0x00000001ff037807 */ /* 0x004fc80000000000 */
[----:B------:R-:W-:-:S07]  /*1900*/  LOP3.LUT R8, R8, R3, RZ, 0x3c, !PT ;  /* 0x0000000308087212 */ /* 0x000fce00078e3cff */
.L_x_23:
[----:B------:R-:W-:Y:S01]  /*1910*/  UMOV UR6, 0x400 ;  /* 0x0000040000067882 */ /* 0x000fe20000000000 */
[----:B------:R-:W-:Y:S01]  /*1920*/  SHF.L.U32 R0, R12, 0x1f, RZ ;  /* 0x0000001f0c007819 */ /* 0x000fe200000006ff */
[----:B-1----:R-:W-:Y:S02]  /*1930*/  ULEA UR6, UR45, UR6, 0x18 ;  /* 0x000000062d067291 */ /* 0x002fe4000f8ec0ff */
[----:B------:R-:W-:Y:S02]  /*1940*/  UISETP.GE.U32.AND UP0, UPT, UR46, 0xff, UPT ;  /* 0x000000ff2e00788c */ /* 0x000fe4000bf06070 */
[----:B------:R-:W-:Y:S02]  /*1950*/  ULEA UR4, UR5, UR6, 0x3 ;  /* 0x0000000605047291 */ /* 0x000fe4000f8e18ff */
[----:B------:R-:W-:Y:S02]  /*1960*/  USHF.L.U32 UR11, UR20, 0x7, URZ ;  /* 0x00000007140b7899 */ /* 0x000fe400080006ff */
[----:B------:R-:W-:Y:S01]  /*1970*/  ULEA UR35, UR16, UR44, 0x7 ;  /* 0x0000002c10237291 */ /* 0x000fe2000f8e38ff */
[----:B------:R-:W-:-:S04]  /*1980*/  UMOV UR13, URZ ;  /* 0x000000ff000d7c82 */ /* 0x000fc80008000000 */
[----:B------:R1:W2:Y:S01]  /*1990*/  SYNCS.PHASECHK.TRANS64.TRYWAIT P0, [UR4+0x30], R0 ;  /* 0x00003000ff0075a7 */ /* 0x0002a20008001104 */
[----:B------:R-:W-:Y:S06]  /*19a0*/  BRA.U !UP0, `(.L_x_25) ;  /* 0x0000000108bc7547 */ /* 0x000fec000b800000 */
[----:B------:R-:W-:Y:S01]  /*19b0*/  UMOV UR7, URZ ;  /* 0x000000ff00077c82 */ /* 0x000fe20008000000 */
[----:B------:R-:W-:-:S05]  /*19c0*/  UMOV UR4, UR5 ;  /* 0x0000000500047c82 */ /* 0x000fca0008000000 */
.L_x_31:
[----:B------:R-:W-:Y:S01]  /*19d0*/  ULEA UR33, UR4, UR6, 0x3 ;  /* 0x0000000604217291 */ /* 0x000fe2000f8e18ff */
[----:B--2---:R-:W-:Y:S01]  /*19e0*/  @!P3 MOV R2, 0x8000 ;  /* 0x000080000002b802 */ /* 0x004fe20000000f00 */
[----:B--2-4-:R-:W-:Y:S10]  /*19f0*/  @P0 BRA `(.L_x_26) ;  /* 0x00000000000c0947 */ /* 0x014ff40003800000 */
[----:B------:R-:W-:-:S04]  /*1a00*/  SHF.L.U32 R3, R12, 0x1f, RZ ;  /* 0x0000001f0c037819 */ /* 0x000fc800000006ff */
[----:B------:R-:W2:Y:S02]  /*1a10*/  SYNCS.PHASECHK.TRANS64.TRYWAIT P0, [UR33+0x30], R3 ;  /* 0x00003003ff0075a7 */ /* 0x000ea40008001121 */
[----:B--2---:R-:W-:Y:S05]  /*1a20*/  @!P0 BRA `(.L_x_27) ;  /* 0x00000070000c8947 */ /* 0x004fea0003800000 */
.L_x_26:
[----:B------:R2:W-:Y:S01]  /*1a30*/  @!P3 SYNCS.ARRIVE.TRANS64 RZ, [UR33], R2 ;  /* 0x00000002ffffb9a7 */ /* 0x0005e20008000021 */
[----:B------:R-:W-:-:S04]  /*1a40*/  ULOP3.LUT UR5, UR25, 0x2, URZ, 0xfc, !UPT ;  /* 0x0000000219057892 */ /* 0x000fc8000f8efcff */
[----:B------:R-:W-:-:S09]  /*1a50*/  UISETP.NE.AND UP0, UPT, UR5, 0x2, UPT ;  /* 0x000000020500788c */ /* 0x000fd2000bf05270 */
[----:B------:R-:W-:Y:S05]  /*1a60*/  BRA.U UP0, `(.L_x_28) ;  /* 0x0000000100047547 */ /* 0x000fea000b800000 */
[----:B------:R-:W-:Y:S05]  /*1a70*/  BPT.TRAP 0x1 ;  /* 0x000000040000795c */ /* 0x000fea0000300000 */
.L_x_28:
[----:B------:R-:W-:Y:S04]  /*1a80*/  BSSY.RECONVERGENT B0, `(.L_x_29) ;  /* 0x0000003000007945 */ /* 0x000fe80003800200 */
[----:B------:R-:W-:Y:S05]  /*1a90*/  @P2 BRA `(.L_x_30) ;  /* 0x0000000000042947 */ /* 0x000fea0003800000 */
[----:B------:R-:W-:Y:S05]  /*1aa0*/  BPT.TRAP 0x1 ;  /* 0x000000040000795c */ /* 0x000fea0000300000 */
.L_x_30:
[----:B------:R-:W-:Y:S05]  /*1ab0*/  BSYNC.RECONVERGENT B0 ;  /* 0x0000000000007941 */ /* 0x000fea0003800200 */
.L_x_29:
[----:B------:R-:W-:Y:S02]  /*1ac0*/  UIADD3 UR5, UPT, UPT, UR4, 0x1, URZ ;  /* 0x0000000104057890 */ /* 0x000fe4000fffe0ff */
[----:B------:R-:W-:Y:S02]  /*1ad0*/  UIADD3 UR16, UP1, UPT, UR28, 0x80, URZ ;  /* 0x000000801c107890 */ /* 0x000fe4000ff3e0ff */
[----:B------:R-:W-:Y:S02]  /*1ae0*/  UISETP.NE.AND UP0, UPT, UR5, 0x6, UPT ;  /* 0x000000060500788c */ /* 0x000fe4000bf05270 */
[----:B------:R-:W-:Y:S02]  /*1af0*/  USHF.L.U32 UR34, UR7, 0x7, URZ ;  /* 0x0000000707227899 */ /* 0x000fe400080006ff */
[----:B------:R-:W-:Y:S02]  /*1b00*/  USEL UR9, URZ, 0x1, UP0 ;  /* 0x00000001ff097887 */ /* 0x000fe40008000000 */
[----:B------:R-:W-:-:S02]  /*1b10*/  USEL UR5, UR5, URZ, UP0 ;  /* 0x000000ff05057287 */ /* 0x000fc40008000000 */
[----:B------:R-:W-:Y:S02]  /*1b20*/  UIADD3 UR14, UP0, UPT, UR28, 0x180, URZ ;  /* 0x000001801c0e7890 */ /* 0x000fe4000ff1e0ff */
[----:B------:R-:W-:Y:S01]  /*1b30*/  ULEA UR8, UR5, UR6, 0x3 ;  /* 0x0000000605087291 */ /* 0x000fe2000f8e18ff */
[----:B------:R-:W-:Y:S01]  /*1b40*/  LOP3.LUT R12, R12, UR9, RZ, 0x3c, !PT ;  /* 0x000000090c0c7c12 */ /* 0x000fe2000f8e3cff */
[----:B------:R-:W-:Y:S02]  /*1b50*/  UIADD3.X UR17, UPT, UPT, URZ, UR29, URZ, UP1, !UPT ;  /* 0x0000001dff117290 */ /* 0x000fe40008ffe4ff */
[----:B------:R-:W-:Y:S01]  /*1b60*/  UIADD3.X UR15, UPT, UPT, URZ, UR29, URZ, UP0, !UPT ;  /* 0x0000001dff0f7290 */ /* 0x000fe200087fe4ff */
[----:B-1----:R-:W-:Y:S01]  /*1b70*/  SHF.L.U32 R0, R12, 0x1f, RZ ;  /* 0x0000001f0c007819 */ /* 0x002fe200000006ff */
[----:B------:R-:W-:Y:S01]  /*1b80*/  UMOV UR18, 0x0 ;  /* 0x0000000000127882 */ /* 0x000fe20000000000 */
[----:B------:R-:W-:Y:S01]  /*1b90*/  UMOV UR19, 0x10000000 ;  /* 0x1000000000137882 */ /* 0x000fe20000000000 */
[----:B------:R-:W-:Y:S01]  /*1ba0*/  UMOV UR12, UR36 ;  /* 0x00000024000c7c82 */ /* 0x000fe20008000000 */
[----:B------:R3:W4:Y:S01]  /*1bb0*/  SYNCS.PHASECHK.TRANS64.TRYWAIT P0, [UR8+0x30], R0 ;  /* 0x00003000ff0075a7 */ /* 0x0007220008001108 */
[----:B------:R-:W-:Y:S01]  /*1bc0*/  USHF.L.U32 UR8, UR4, 0xe, URZ ;  /* 0x0000000e04087899 */ /* 0x000fe200080006ff */
[----:B------:R-:W-:-:S02]  /*1bd0*/  UMOV UR9, UR33 ;  /* 0x0000002100097c82 */ /* 0x000fc40008000000 */
[----:B------:R-:W-:Y:S01]  /*1be0*/  UMOV UR4, 0x30000 ;  /* 0x0003000000047882 */ /* 0x000fe20000000000 */
[----:B------:R-:W-:Y:S02]  /*1bf0*/  ULOP3.LUT UR32, UR8, UR21, URZ, 0xfc, !UPT ;  /* 0x0000001508207292 */ /* 0x000fe4000f8efcff */
[----:B------:R-:W-:Y:S02]  /*1c00*/  UIADD3 UR8, UPT, UPT, UR6, 0x20400, UR8 ;  /* 0x0002040006087890 */ /* 0x000fe4000fffe008 */
[----:B------:R-:W-:Y:S01]  /*1c10*/  UIADD3 UR32, UPT, UPT, UR6, 0x8400, UR32 ;  /* 0x0000840006207890 */ /* 0x000fe2000fffe020 */
[----:B------:R-:W-:Y:S01]  /*1c20*/  UMOV UR10, UR34 ;  /* 0x00000022000a7c82 */ /* 0x000fe20008000000 */
[----:B------:R-:W-:Y:S01]  /*1c30*/  UIADD3 UR7, UPT, UPT, UR7, 0x1, URZ ;  /* 0x0000000107077890 */ /* 0x000fe2000fffe0ff */
[----:B------:R-:W-:-:S03]  /*1c40*/  UMOV UR13, UR24 ;  /* 0x00000018000d7c82 */ /* 0x000fc60008000000 */
[----:B------:R-:W-:-:S03]  /*1c50*/  UISETP.NE.AND UP0, UPT, UR7, UR24, UPT ;  /* 0x000000180700728c */ /* 0x000fc6000bf05270 */
[----:B------:R1:W-:Y:S01]  /*1c60*/  UTMALDG.3D.MULTICAST [UR32], [UR16], UR4, desc[UR18] ;  /* 0x00001220100073b4 */ /* 0x0003e20008011804 */
[----:B------:R3:W-:Y:S01]  /*1c70*/  UTMALDG.3D [UR8], [UR14], desc[UR18] ;  /* 0x000012080e0075b4 */ /* 0x0007e20008011000 */
[----:B-1----:R-:W-:-:S04]  /*1c80*/  UMOV UR4, UR5 ;  /* 0x0000000500047c82 */ /* 0x002fc80008000000 */
[----:B---3--:R-:W-:Y:S05]  /*1c90*/  BRA.U UP0, `(.L_x_31) ;  /* 0xfffffffd004c7547 */ /* 0x008fea000b83ffff */
.L_x_25:
[----:B------:R-:W-:Y:S01]  /*1ca0*/  ULEA UR4, UR5, UR6, 0x3 ;  /* 0x0000000605047291 */ /* 0x000fe2000f8e18ff */
[----:B-1----:R-:W-:Y:S01]  /*1cb0*/  SHF.L.U32 R0, R12, 0x1f, RZ ;  /* 0x0000001f0c007819 */ /* 0x002fe200000006ff */
[----:B------:R-:W-:Y:S01]  /*1cc0*/  @!P1 SYNCS.ARRIVE.TRANS64.A1T0 RZ, [UR6+0x88], RZ ;  /* 0x000088ffffff99a7 */ /* 0x000fe20008100006 */
[----:B------:R-:W-:-:S06]  /*1cd0*/  UISETP.GT.AND UP0, UPT, UR41, UR40, UPT ;  /* 0x000000282900728c */ /* 0x000fcc000bf04270 */
[----:B--2-4-:R1:W2:Y:S03]  /*1ce0*/  SYNCS.PHASECHK.TRANS64.TRYWAIT P0, [UR4+0x30], R0 ;  /* 0x00003000ff0075a7 */ /* 0x0142a60008001104 */
[----:B------:R-:W-:Y:S05]  /*1cf0*/  BRA.U !UP0, `(.L_x_32) ;  /* 0x0000000108c07547 */ /* 0x000fea000b800000 */
[----:B------:R-:W-:Y:S01]  /*1d00*/  UIADD3 UR26, UPT, UPT, UR43, UR13, URZ ;  /* 0x0000000d2b1a7290 */ /* 0x000fe2000fffe0ff */
[----:B------:R-:W-:-:S11]  /*1d10*/  UMOV UR4, UR5 ;  /* 0x0000000500047c82 */ /* 0x000fd60008000000 */
.L_x_38:
[----:B------:R-:W-:Y:S01]  /*1d20*/  ULEA UR17, UR4, UR6, 0x3 ;  /* 0x0000000604117291 */ /* 0x000fe2000f8e18ff */
[----:B--2---:R-:W-:Y:S01]  /*1d30*/  @!P3 MOV R2, 0x8000 ;  /* 0x000080000002b802 */ /* 0x004fe20000000f00 */
[----:B--2-4-:R-:W-:Y:S10]  /*1d40*/  @P0 BRA `(.L_x_33) ;  /* 0x00000000000c0947 */ /* 0x014ff40003800000 */
[----:B------:R-:W-:-:S04]  /*1d50*/  SHF.L.U32 R3, R12, 0x1f, RZ ;  /* 0x0000001f0c037819 */ /* 0x000fc800000006ff */
[----:B------:R-:W2:Y:S02]  /*1d60*/  SYNCS.PHASECHK.TRANS64.TRYWAIT P0, [UR17+0x30], R3 ;  /* 0x00003003ff0075a7 */ /* 0x000ea40008001111 */
[----:B--2---:R-:W-:Y:S05]  /*1d70*/  @!P0 BRA `(.L_x_34) ;  /* 0x0000006c00508947 */ /* 0x004fea0003800000 */
.L_x_33:
[----:B------:R2:W-:Y:S01]  /*1d80*/  @!P3 SYNCS.ARRIVE.TRANS64 RZ, [UR17], R2 ;  /* 0x00000002ffffb9a7 */ /* 0x0005e20008000011 */
[----:B------:R-:W-:-:S04]  /*1d90*/  ULOP3.LUT UR5, UR25, 0x2, URZ, 0xfc, !UPT ;  /* 0x0000000219057892 */ /* 0x000fc8000f8efcff */
[----:B------:R-:W-:-:S09]  /*1da0*/  UISETP.NE.AND UP0, UPT, UR5, 0x2, UPT ;  /* 0x000000020500788c */ /* 0x000fd2000bf05270 */
[----:B------:R-:W-:Y:S05]  /*1db0*/  BRA.U UP0, `(.L_x_35) ;  /* 0x0000000100047547 */ /* 0x000fea000b800000 */
[----:B------:R-:W-:Y:S05]  /*1dc0*/  BPT.TRAP 0x1 ;  /* 0x000000040000795c */ /* 0x000fea0000300000 */
.L_x_35:
[----:B------:R-:W-:Y:S04]  /*1dd0*/  BSSY.RECONVERGENT B0, `(.L_x_36) ;  /* 0x0000003000007945 */ /* 0x000fe80003800200 */
[----:B------:R-:W-:Y:S05]  /*1de0*/  @P2 BRA `(.L_x_37) ;  /* 0x0000000000042947 */ /* 0x000fea0003800000 */
[----:B------:R-:W-:Y:S05]  /*1df0*/  BPT.TRAP 0x1 ;  /* 0x000000040000795c */ /* 0x000fea0000300000 */
.L_x_37:
[----:B------:R-:W-:Y:S05]  /*1e00*/  BSYNC.RECONVERGENT B0 ;  /* 0x0000000000007941 */ /* 0x000fea0003800200 */
.L_x_36:
[----:B------:R-:W-:Y:S02]  /*1e10*/  UIADD3 UR5, UPT, UPT, UR4, 0x1, URZ ;  /* 0x0000000104057890 */ /* 0x000fe4000fffe0ff */
[----:B------:R-:W-:Y:S02]  /*1e20*/  UIADD3 UR14, UP1, UPT, UR28, 0x80, URZ ;  /* 0x000000801c0e7890 */ /* 0x000fe4000ff3e0ff */
[----:B------:R-:W-:Y:S02]  /*1e30*/  UISETP.NE.AND UP0, UPT, UR5, 0x6, UPT ;  /* 0x000000060500788c */ /* 0x000fe4000bf05270 */
[----:B------:R-:W-:Y:S02]  /*1e40*/  USHF.L.U32 UR18, UR13, 0x7, URZ ;  /* 0x000000070d127899 */ /* 0x000fe400080006ff */
[----:B------:R-:W-:Y:S02]  /*1e50*/  USEL UR8, URZ, 0x1, UP0 ;  /* 0x00000001ff087887 */ /* 0x000fe40008000000 */
[----:B------:R-:W-:-:S02]  /*1e60*/  USEL UR5, UR5, URZ, UP0 ;  /* 0x000000ff05057287 */ /* 0x000fc40008000000 */
[----:B------:R-:W-:Y:S02]  /*1e70*/  UIADD3 UR22, UP0, UPT, UR28, 0x180, URZ ;  /* 0x000001801c167890 */ /* 0x000fe4000ff1e0ff */
[----:B------:R-:W-:Y:S01]  /*1e80*/  LOP3.LUT R12, R12, UR8, RZ, 0x3c, !PT ;  /* 0x000000080c0c7c12 */ /* 0x000fe2000f8e3cff */
[----:B------:R-:W-:Y:S02]  /*1e90*/  USHF.L.U32 UR8, UR4, 0xe, URZ ;  /* 0x0000000e04087899 */ /* 0x000fe400080006ff */
[----:B------:R-:W-:Y:S01]  /*1ea0*/  ULEA UR7, UR5, UR6, 0x3 ;  /* 0x0000000605077291 */ /* 0x000fe2000f8e18ff */
[----:B-1----:R-:W-:Y:S01]  /*1eb0*/  SHF.L.U32 R0, R12, 0x1f, RZ ;  /* 0x0000001f0c007819 */ /* 0x002fe200000006ff */
[----:B------:R-:W-:Y:S02]  /*1ec0*/  ULOP3.LUT UR16, UR8, UR21, URZ, 0xfc, !UPT ;  /* 0x0000001508107292 */ /* 0x000fe4000f8efcff */
[----:B------:R-:W-:Y:S02]  /*1ed0*/  UIADD3.X UR15, UPT, UPT, URZ, UR29, URZ, UP1, !UPT ;  /* 0x0000001dff0f7290 */ /* 0x000fe40008ffe4ff */
[----:B------:R-:W-:-:S02]  /*1ee0*/  UIADD3 UR16, UPT, UPT, UR6, 0x8400, UR16 ;  /* 0x0000840006107890 */ /* 0x000fc4000fffe010 */
[----:B------:R-:W-:Y:S01]  /*1ef0*/  UIADD3 UR8, UPT, UPT, UR6, 0x20400, UR8 ;  /* 0x0002040006087890 */ /* 0x000fe2000fffe008 */
[----:B------:R3:W4:Y:S01]  /*1f00*/  SYNCS.PHASECHK.TRANS64.TRYWAIT P0, [UR7+0x30], R0 ;  /* 0x00003000ff0075a7 */ /* 0x0007220008001107 */
[----:B------:R-:W-:Y:S01]  /*1f10*/  UIADD3.X UR23, UPT, UPT, URZ, UR29, URZ, UP0, !UPT ;  /* 0x0000001dff177290 */ /* 0x000fe200087fe4ff */
[----:B------:R-:W-:Y:S01]  /*1f20*/  UMOV UR4, 0x30000 ;  /* 0x0003000000047882 */ /* 0x000fe20000000000 */
[----:B------:R-:W-:Y:S01]  /*1f30*/  UMOV UR30, 0x0 ;  /* 0x00000000001e7882 */ /* 0x000fe20000000000 */
[----:B------:R-:W-:Y:S01]  /*1f40*/  UMOV UR31, 0x10000000 ;  /* 0x10000000001f7882 */ /* 0x000fe20000000000 */
[----:B------:R-:W-:Y:S01]  /*1f50*/  UMOV UR19, UR35 ;  /* 0x0000002300137c82 */ /* 0x000fe20008000000 */
[----:B------:R-:W-:Y:S01]  /*1f60*/  UMOV UR20, UR36 ;  /* 0x0000002400147c82 */ /* 0x000fe20008000000 */
[----:B------:R-:W-:Y:S01]  /*1f70*/  UMOV UR12, UR36 ;  /* 0x00000024000c7c82 */ /* 0x000fe20008000000 */
[----:B------:R-:W-:Y:S01]  /*1f80*/  UMOV UR9, UR17 ;  /* 0x0000001100097c82 */ /* 0x000fe20008000000 */
[----:B------:R-:W-:Y:S01]  /*1f90*/  UMOV UR10, UR18 ;  /* 0x00000012000a7c82 */ /* 0x000fe20008000000 */
[----:B------:R1:W-:Y:S01]  /*1fa0*/  UTMALDG.3D.MULTICAST [UR16], [UR14], UR4, desc[UR30] ;  /* 0x00001e100e0073b4 */ /* 0x0003e20008011804 */
[----:B------:R-:W-:-:S04]  /*1fb0*/  UIADD3 UR13, UPT, UPT, UR13, 0x1, URZ ;  /* 0x000000010d0d7890 */ /* 0x000fc8000fffe0ff */
[----:B------:R-:W-:Y:S01]  /*1fc0*/  UISETP.NE.AND UP0, UPT, UR13, UR26, UPT ;  /* 0x0000001a0d00728c */ /* 0x000fe2000bf05270 */
[----:B------:R3:W-:Y:S01]  /*1fd0*/  UTMALDG.3D [UR8], [UR22], desc[UR30] ;  /* 0x00001e08160075b4 */ /* 0x0007e20008011000 */
[----:B-1----:R-:W-:-:S07]  /*1fe0*/  UMOV UR4, UR5 ;  /* 0x0000000500047c82 */ /* 0x002fce0008000000 */
[----:B---3--:R-:W-:Y:S05]  /*1ff0*/  BRA.U UP0, `(.L_x_38) ;  /* 0xfffffffd00487547 */ /* 0x008fea000b83ffff */
.L_x_32:
[C---:B------:R-:W-:Y:S01]  /*2000*/  LEA R3, R11.reuse, UR6, 0x3 ;  /* 0x000000060b037c11 */ /* 0x040fe2000f8e18ff */
[----:B------:R-:W-:Y:S01]  /*2010*/  NOP ;  /* 0x0000000000007918 */ /* 0x000fe20000000000 */
[----:B-1----:R-:W-:Y:S02]  /*2020*/  SHF.L.U32 R0, R10, 0x1f, RZ ;  /* 0x0000001f0a007819 */ /* 0x002fe400000006ff */
[----:B------:R-:W-:Y:S02]  /*2030*/  LEA R5, R11, UR6, 0x4 ;  /* 0x000000060b057c11 */ /* 0x000fe4000f8e20ff */
[----:B--2-4-:R-:W1:Y:S02]  /*2040*/  SYNCS.PHASECHK.TRANS64.TRYWAIT P0, [R3+URZ+0x90], R0 ;  /* 0x00009000030075a7 */ /* 0x014e6400080011ff */
[----:B-1----:R-:W-:Y:S05]  /*2050*/  @!P0 BRA `(.L_x_39) ;  /* 0x0000006800b08947 */ /* 0x002fea0003800000 */
.L_x_118:
[----:B------:R-:W2:Y:S01]  /*2060*/  LDS.128 R4, [R5+0x120] ;  /* 0x0001200005047984 */ /* 0x000ea20000000c00 */
[----:B------:R-:W-:Y:S01]  /*2070*/  UISETP.GE.AND UP0, UPT, UR42, 0x1, UPT ;  /* 0x000000012a00788c */ /* 0x000fe2000bf06270 */
[----:B------:R-:W-:Y:S01]  /*2080*/  @!PT LDS RZ, [RZ] ;  /* 0x00000000fffff984 */ /* 0x000fe20000000800 */
[----:B------:R-:W-:Y:S01]  /*2090*/  @!PT LDS RZ, [RZ] ;  /* 0x00000000fffff984 */ /* 0x000fe20000000800 */
[----:B------:R-:W-:Y:S01]  /*20a0*/  @!PT LDS RZ, [RZ] ;  /* 0x00000000fffff984 */ /* 0x000fe20000000800 */
[----:B------:R-:W-:Y:S01]  /*20b0*/  @!PT LDS RZ, [RZ] ;  /* 0x00000000fffff984 */ /* 0x000fe20000000800 */
[----:B------:R3:W-:Y:S06]  /*20c0*/  MEMBAR.ALL.CTA ;  /* 0x0000000000007992 */ /* 0x0007ec0000008000 */
[----:B---3--:R-:W3:Y:S01]  /*20d0*/  FENCE.VIEW.ASYNC.S ;  /* 0x00000000000073c6 */ /* 0x008ee20000000000 */
[----:B--2---:R-:W-:-:S13]  /*20e0*/  LOP3.LUT P0, RZ, R6, 0x1, RZ, 0xc0, !PT ;  /* 0x0000000106ff7812 */ /* 0x004fda000780c0ff */
[----:B---3--:R-:W-:Y:S01]  /*20f0*/  VOTEU.ANY UP1, P0 ;  /* 0x0000000000ff7886 */ /* 0x008fe20000020100 */
[----:B------:R-:W-:-:S13]  /*2100*/  PLOP3.LUT P0, PT, PT, PT, UP1, 0x80, 0x8 ;  /* 0x000000000008781c */ /* 0x000fda0003f0f018 */
[----:B-1----:R-:W-:Y:S02]  /*2110*/  @P0 LOP3.LUT R0, R5, 0xffff, RZ, 0xc0, !PT ;  /* 0x0000ffff05000812 */ /* 0x002fe400078ec0ff */
[----:B------:R-:W-:Y:S02]  /*2120*/  @P0 MOV R2, R4 ;  /* 0x0000000400020202 */ /* 0x000fe40000000f00 */
[----:B------:R-:W-:Y:S01]  /*2130*/  @P0 R2UR UR7, R0 ;  /* 0x00000000000702ca */ /* 0x000fe200000e0000 */
[----:B------:R-:W-:Y:S01]  /*2140*/  VIADD R0, R3, 0xa0 ;  /* 0x000000a003007836 */ /* 0x000fe20000000000 */
[----:B------:R-:W-:Y:S02]  /*2150*/  @P0 SHF.R.U32.HI R4, RZ, 0x10, R5 ;  /* 0x00000010ff040819 */ /* 0x000fe40000011605 */
[----:B------:R-:W-:Y:S02]  /*2160*/  @P0 R2UR UR8, R2 ;  /* 0x00000000020802ca */ /* 0x000fe400000e0000 */
[----:B------:R-:W-:-:S02]  /*2170*/  PRMT R0, RZ, 0x654, R0 ;  /* 0x00000654ff007816 */ /* 0x000fc40000000000 */
[----:B------:R-:W-:Y:S02]  /*2180*/  @P0 R2UR UR4, R4 ;  /* 0x00000000040402ca */ /* 0x000fe400000e0000 */
[----:B------:R1:W-:Y:S03]  /*2190*/  SYNCS.ARRIVE.TRANS64.RED.A1T0 RZ, [R0+URZ], RZ ;  /* 0x000000ff00ff79a7 */ /* 0x0003e600081004ff */
[----:B------:R-:W-:-:S04]  /*21a0*/  @UP1 UMOV UR27, UR7 ;  /* 0x00000007001b1c82 */ /* 0x000fc80008000000 */
[----:B------:R-:W-:-:S04]  /*21b0*/  @UP1 UMOV UR37, UR8 ;  /* 0x0000000800251c82 */ /* 0x000fc80008000000 */
[----:B------:R-:W-:Y:S01]  /*21c0*/  @UP1 UMOV UR36, UR4 ;  /* 0x0000000400241c82 */ /* 0x000fe20008000000 */
[----:B------:R-:W-:Y:S05]  /*21d0*/  BRA.U !UP0, `(.L_x_40) ;  /* 0x0000000108d47547 */ /* 0x000fea000b800000 */
[----:B------:R-:W2:Y:S01]  /*21e0*/  LDCU.128 UR12, c[0x0][0xb10] ;  /* 0x00016200ff0c77ac */ /* 0x000ea20008000c00 */
[----:B------:R-:W3:Y:S01]  /*21f0*/  LDCU UR26, c[0x0][0xb20] ;  /* 0x00016400ff1a77ac */ /* 0x000ee20008000800 */
[----:B------:R-:W4:Y:S01]  /*2200*/  LDCU UR20, c[0x0][0xb0c] ;  /* 0x00016180ff1477ac */ /* 0x000f220008000800 */
[----:B------:R-:W1:Y:S01]  /*2210*/  LDCU.64 UR10, c[0x0][0xb28] ;  /* 0x00016500ff0a77ac */ /* 0x000e620008000a00 */
[----:B------:R-:W-:Y:S02]  /*2220*/  UISETP.NE.AND UP3, UPT, UR42, 0x1, UPT ;  /* 0x000000012a00788c */ /* 0x000fe4000bf65270 */
[----:B--2---:R-:W-:Y:S02]  /*2230*/  UIMAD.WIDE.U32 UR16, UR38, UR15, URZ ;  /* 0x0000000f261072a5 */ /* 0x004fe4000f8e00ff */
[----:B------:R-:W-:Y:S02]  /*2240*/  UIMAD.WIDE.U32 UR8, UR39, UR12, URZ ;  /* 0x0000000c270872a5 */ /* 0x000fe4000f8e00ff */
[----:B------:R-:W-:-:S02]  /*2250*/  UISETP.NE.AND UP0, UPT, UR14, 0x1, UPT ;  /* 0x000000010e00788c */ /* 0x000fc4000bf05270 */
[----:B------:R-:W-:Y:S01]  /*2260*/  UIMAD.WIDE.U32 UR22, UR27, UR15, URZ ;  /* 0x0000000f1b1672a5 */ /* 0x000fe2000f8e00ff */
[----:B------:R-:W-:Y:S02]  /*2270*/  UMOV UR16, UR17 ;  /* 0x0000001100107c82 */ /* 0x000fe40008000000 */
[----:B------:R-:W-:Y:S01]  /*2280*/  UMOV UR8, UR9 ;  /* 0x0000000900087c82 */ /* 0x000fe20008000000 */
[----:B---3--:R-:W-:Y:S02]  /*2290*/  USHF.R.U32.HI UR16, URZ, UR26, UR16 ;  /* 0x0000001aff107299 */ /* 0x008fe40008011610 */
[----:B----4-:R-:W-:Y:S02]  /*22a0*/  UISETP.NE.AND UP2, UPT, UR20, 0x1, UPT ;  /* 0x000000011400788c */ /* 0x010fe4000bf45270 */
[----:B------:R-:W-:Y:S02]  /*22b0*/  USHF.R.U32.HI UR8, URZ, UR13, UR8 ;  /* 0x0000000dff087299 */ /* 0x000fe40008011608 */
[----:B------:R-:W-:-:S02]  /*22c0*/  USEL UR7, UR38, UR16, !UP0 ;  /* 0x0000001026077287 */ /* 0x000fc4000c000000 */
[----:B------:R-:W-:Y:S02]  /*22d0*/  USEL UR8, UR39, UR8, !UP2 ;  /* 0x0000000827087287 */ /* 0x000fe4000d000000 */
[----:B-1----:R-:W-:Y:S01]  /*22e0*/  UIMAD.WIDE.U32 UR16, UR7, UR10, URZ ;  /* 0x0000000a071072a5 */ /* 0x002fe2000f8e00ff */
[----:B------:R-:W-:Y:S01]  /*22f0*/  UMOV UR4, UR23 ;  /* 0x0000001700047c82 */ /* 0x000fe20008000000 */
[----:B------:R-:W-:Y:S02]  /*2300*/  UIMAD.WIDE.U32 UR18, UR37, UR12, URZ ;  /* 0x0000000c251272a5 */ /* 0x000fe4000f8e00ff */
[----:B------:R-:W-:-:S03]  /*2310*/  UIMAD.WIDE.U32 UR22, UR8, UR10, URZ ;  /* 0x0000000a081672a5 */ /* 0x000fc6000f8e00ff */
[----:B------:R-:W-:Y:S01]  /*2320*/  UMOV UR16, UR17 ;  /* 0x0000001100107c82 */ /* 0x000fe20008000000 */
[----:B------:R-:W-:Y:S02]  /*2330*/  USHF.R.U32.HI UR4, URZ, UR26, UR4 ;  /* 0x0000001aff047299 */ /* 0x000fe40008011604 */
[----:B------:R-:W-:Y:S01]  /*2340*/  @UP3 USHF.R.U32.HI UR7, URZ, UR11, UR16 ;  /* 0x0000000bff073299 */ /* 0x000fe20008011610 */
[----:B------:R-:W-:Y:S01]  /*2350*/  UMOV UR18, UR19 ;  /* 0x0000001300127c82 */ /* 0x000fe20008000000 */
[----:B------:R-:W-:Y:S01]  /*2360*/  UMOV UR22, UR23 ;  /* 0x0000001700167c82 */ /* 0x000fe20008000000 */
[----:B------:R-:W-:Y:S02]  /*2370*/  USHF.R.U32.HI UR13, URZ, UR13, UR18 ;  /* 0x0000000dff0d7299 */ /* 0x000fe40008011612 */
[----:B------:R-:W-:Y:S02]  /*2380*/  USEL UR4, UR27, UR4, !UP0 ;  /* 0x000000041b047287 */ /* 0x000fe4000c000000 */
[----:B------:R-:W-:-:S02]  /*2390*/  @UP3 USHF.R.U32.HI UR8, URZ, UR11, UR22 ;  /* 0x0000000bff083299 */ /* 0x000fc40008011616 */
[----:B------:R-:W-:Y:S02]  /*23a0*/  UIMAD UR9, UR42, UR7, URZ ;  /* 0x000000072a0972a4 */ /* 0x000fe4000f8e02ff */
[----:B------:R-:W-:Y:S02]  /*23b0*/  USEL UR7, UR37, UR13, !UP2 ;  /* 0x0000000d25077287 */ /* 0x000fe4000d000000 */
[----:B------:R-:W-:Y:S02]  /*23c0*/  UIMAD UR12, UR42, UR8, URZ ;  /* 0x000000082a0c72a4 */ /* 0x000fe4000f8e02ff */
[----:B------:R-:W-:Y:S02]  /*23d0*/  UISETP.GE.AND UP0, UPT, UR4, UR9, UPT ;  /* 0x000000090400728c */ /* 0x000fe4000bf06270 */
[----:B------:R-:W-:Y:S02]  /*23e0*/  UIMAD.WIDE.U32 UR16, UR4, UR10, URZ ;  /* 0x0000000a041072a5 */ /* 0x000fe4000f8e00ff */
[----:B------:R-:W-:-:S02]  /*23f0*/  UISETP.GE.OR UP0, UPT, UR7, UR12, UP0 ;  /* 0x0000000c0700728c */ /* 0x000fc40008706670 */
        /* <DEDUP_REMOVED lines=19> */
.L_x_40:
[----:B------:R-:W2:Y:S02]  /*2530*/  LDCU UR4, c[0x0][0xb30] ;  /* 0x00016600ff0477ac */ /* 0x000ea40008000800 */
[----:B--2---:R-:W-:-:S09]  /*2540*/  UISETP.NE.AND UP0, UPT, UR4, 0x1, UPT ;  /* 0x000000010400788c */ /* 0x004fd2000bf05270 */
[----:B------:R-:W-:Y:S05]  /*2550*/  BRA.U UP0, `(.L_x_41) ;  /* 0x0000000100447547 */ /* 0x000fea000b800000 */
[----:B------:R-:W2:Y:S01]  /*2560*/  LDCU.128 UR12, c[0x0][0xb10] ;  /* 0x00016200ff0c77ac */ /* 0x000ea20008000c00 */
[----:B------:R-:W3:Y:S01]  /*2570*/  LDCU UR16, c[0x0][0xb0c] ;  /* 0x00016180ff1077ac */ /* 0x000ee20008000800 */
[----:B------:R-:W4:Y:S01]  /*2580*/  LDCU UR17, c[0x0][0xb20] ;  /* 0x00016400ff1177ac */ /* 0x000f220008000800 */
[----:B--2---:R-:W-:Y:S02]  /*2590*/  UIMAD.WIDE.U32 UR10, UR37, UR12, URZ ;  /* 0x0000000c250a72a5 */ /* 0x004fe4000f8e00ff */
[----:B------:R-:W-:Y:S02]  /*25a0*/  UIMAD.WIDE.U32 UR8, UR27, UR15, URZ ;  /* 0x0000000f1b0872a5 */ /* 0x000fe4000f8e00ff */
[----:B---3--:R-:W-:Y:S02]  /*25b0*/  UISETP.NE.AND UP2, UPT, UR16, 0x1, UPT ;  /* 0x000000011000788c */ /* 0x008fe4000bf45270 */
[----:B------:R-:W-:Y:S01]  /*25c0*/  UISETP.NE.AND UP0, UPT, UR14, 0x1, UPT ;  /* 0x000000010e00788c */ /* 0x000fe2000bf05270 */
[----:B------:R-:W-:-:S02]  /*25d0*/  UMOV UR7, UR11 ;  /* 0x0000000b00077c82 */ /* 0x000fc40008000000 */
[----:B------:R-:W-:Y:S01]  /*25e0*/  UMOV UR4, UR9 ;  /* 0x0000000900047c82 */ /* 0x000fe20008000000 */
[----:B------:R-:W-:Y:S02]  /*25f0*/  USHF.R.U32.HI UR7, URZ, UR13, UR7 ;  /* 0x0000000dff077299 */ /* 0x000fe40008011607 */
[----:B----4-:R-:W-:Y:S02]  /*2600*/  USHF.R.U32.HI UR4, URZ, UR17, UR4 ;  /* 0x00000011ff047299 */ /* 0x010fe40008011604 */
[----:B------:R-:W-:Y:S02]  /*2610*/  USEL UR7, UR37, UR7, !UP2 ;  /* 0x0000000725077287 */ /* 0x000fe4000d000000 */
[----:B------:R-:W-:-:S04]  /*2620*/  USEL UR4, UR27, UR4, !UP0 ;  /* 0x000000041b047287 */ /* 0x000fc8000c000000 */
[----:B------:R-:W-:Y:S02]  /*2630*/  UIADD3 UR8, UPT, UPT, UR7, -UR4, URZ ;  /* 0x8000000407087290 */ /* 0x000fe4000fffe0ff */
[----:B------:R-:W-:Y:S02]  /*2640*/  UIADD3 UR4, UPT, UPT, -UR7, UR4, URZ ;  /* 0x0000000407047290 */ /* 0x000fe4000fffe1ff */
[----:B------:R-:W-:Y:S02]  /*2650*/  UIMAD UR27, UR8, UR14, UR27 ;  /* 0x0000000e081b72a4 */ /* 0x000fe4000f8e021b */
[----:B------:R-:W-:-:S12]  /*2660*/  UIMAD UR37, UR4, UR16, UR37 ;  /* 0x00000010042572a4 */ /* 0x000fd8000f8e0225 */
.L_x_41:
[----:B------:R-:W-:Y:S01]  /*2670*/  VIADD R11, R11, 0x1 ;  /* 0x000000010b0b7836 */ /* 0x000fe20000000000 */
[----:B------:R-:W-:Y:S01]  /*2680*/  R2UR UR4, R160 ;  /* 0x00000000a00472ca */ /* 0x000fe200000e0000 */
[----:B------:R-:W-:Y:S01]  /*2690*/  UIADD3 UR20, UPT, UPT, UR27, UR63, URZ ;  /* 0x0000003f1b147290 */ /* 0x000fe2000fffe0ff */
[----:B------:R-:W-:Y:S02]  /*26a0*/  PLOP3.LUT P1, PT, PT, PT, PT, 0x80, 0x8 ;  /* 0x000000000008781c */ /* 0x000fe40003f2f070 */
[----:B------:R-:W-:-:S04]  /*26b0*/  ISETP.NE.AND P0, PT, R11, 0x2, PT ;  /* 0x000000020b00780c */ /* 0x000fc80003f05270 */
[----:B------:R-:W-:Y:S02]  /*26c0*/  SEL R3, RZ, 0x1, P0 ;  /* 0x00000001ff037807 */ /* 0x000fe40000000000 */
[----:B------:R-:W-:Y:S02]  /*26d0*/  SEL R11, R11, RZ, P0 ;  /* 0x000000ff0b0b7207 */ /* 0x000fe40000000000 */
[----:B------:R-:W-:Y:S01]  /*26e0*/  LOP3.LUT R10, R10, R3, RZ, 0x3c, !PT ;  /* 0x000000030a0a7212 */ /* 0x000fe200078e3cff */
[----:B------:R-:W-:Y:S01]  /*26f0*/  UIADD3 UR16, UPT, UPT, UR37, UR4, URZ ;  /* 0x0000000425107290 */ /* 0x000fe2000fffe0ff */
[----:B------:R-:W-:Y:S11]  /*2700*/  BRA.U UP1, `(.L_x_42) ;  /* 0xfffffff101407547 */ /* 0x000ff6000b83ffff */
[----:B------:R-:W-:Y:S01]  /*2710*/  UIADD3 UR7, UPT, UPT, UR6, 0x30, URZ ;  /* 0x0000003006077890 */ /* 0x000fe2000fffe0ff */
[----:B------:R-:W-:-:S03]  /*2720*/  SHF.L.U32 R3, R12, 0x1f, RZ ;  /* 0x0000001f0c037819 */ /* 0x000fc600000006ff */
[----:B------:R-:W-:-:S09]  /*2730*/  ULEA UR4, UR5, UR7, 0x3 ;  /* 0x0000000705047291 */ /* 0x000fd2000f8e18ff */
[----:B------:R-:W2:Y:S02]  /*2740*/  SYNCS.PHASECHK.TRANS64.TRYWAIT P0, [UR4], R3 ;  /* 0x00000003ff0075a7 */ /* 0x000ea40008001104 */
[----:B--2---:R-:W-:Y:S05]  /*2750*/  @!P0 BRA `(.L_x_43) ;  /* 0x0000006400048947 */ /* 0x004fea0003800000 */
.L_x_120:
[----:B------:R-:W-:-:S04]  /*2760*/  UIADD3 UR4, UPT, UPT, UR5, 0x1, URZ ;  /* 0x0000000105047890 */ /* 0x000fc8000fffe0ff */
[----:B------:R-:W-:-:S04]  /*2770*/  UISETP.NE.AND UP0, UPT, UR4, 0x6, UPT ;  /* 0x000000060400788c */ /* 0x000fc8000bf05270 */
[----:B------:R-:W-:Y:S02]  /*2780*/  USEL UR6, URZ, 0x1, UP0 ;  /* 0x00000001ff067887 */ /* 0x000fe40008000000 */
[----:B------:R-:W-:-:S04]  /*2790*/  USEL UR4, UR4, URZ, UP0 ;  /* 0x000000ff04047287 */ /* 0x000fc80008000000 */
[----:B------:R-:W-:Y:S01]  /*27a0*/  ULEA UR5, UR4, UR7, 0x3 ;  /* 0x0000000704057291 */ /* 0x000fe2000f8e18ff */
[----:B------:R-:W-:-:S04]  /*27b0*/  LOP3.LUT R2, R12, UR6, RZ, 0x3c, !PT ;  /* 0x000000060c027c12 */ /* 0x000fc8000f8e3cff */
[----:B-1----:R-:W-:-:S04]  /*27c0*/  SHF.L.U32 R3, R2, 0x1f, RZ ;  /* 0x0000001f02037819 */ /* 0x002fc800000006ff */
[----:B------:R-:W1:Y:S02]  /*27d0*/  SYNCS.PHASECHK.TRANS64.TRYWAIT P0, [UR5], R3 ;  /* 0x00000003ff0075a7 */ /* 0x000e640008001105 */
[----:B-1----:R-:W-:Y:S05]  /*27e0*/  @!P0 BRA `(.L_x_44) ;  /* 0x0000006000f88947 */ /* 0x002fea0003800000 */
.L_x_122:
        /* <DEDUP_REMOVED lines=9> */
.L_x_124:
        /* <DEDUP_REMOVED lines=9> */
.L_x_126:
        /* <DEDUP_REMOVED lines=9> */
.L_x_128:
[----:B------:R-:W-:-:S04]  /*29a0*/  UIADD3 UR4, UPT, UPT, UR4, 0x1, URZ ;  /* 0x0000000104047890 */ /* 0x000fc8000fffe0ff */
[----:B------:R-:W-:-:S04]  /*29b0*/  UISETP.NE.AND UP0, UPT, UR4, 0x6, UPT ;  /* 0x000000060400788c */ /* 0x000fc8000bf05270 */
[----:B------:R-:W-:Y:S02]  /*29c0*/  USEL UR5, URZ, 0x1, UP0 ;  /* 0x00000001ff057887 */ /* 0x000fe40008000000 */
[----:B------:R-:W-:-:S04]  /*29d0*/  USEL UR4, UR4, URZ, UP0 ;  /* 0x000000ff04047287 */ /* 0x000fc80008000000 */
[----:B------:R-:W-:Y:S01]  /*29e0*/  ULEA UR4, UR4, UR7, 0x3 ;  /* 0x0000000704047291 */ /* 0x000fe2000f8e18ff */
[----:B-1----:R-:W-:-:S04]  /*29f0*/  LOP3.LUT R3, R2, UR5, RZ, 0x3c, !PT ;  /* 0x0000000502037c12 */ /* 0x002fc8000f8e3cff */
[----:B------:R-:W-:Y:S01]  /*2a00*/  SHF.L.U32 R3, R3, 0x1f, RZ ;  /* 0x0000001f03037819 */ /* 0x000fe200000006ff */
[----:B------:R-:W-:-:S07]  /*2a10*/  IMAD.U32 R0, RZ, RZ, UR4 ;  /* 0x00000004ff007e24 */ /* 0x000fce000f8e00ff */
.L_x_48:
[----:B-1----:R1:W2:Y:S02]  /*2a20*/  SYNCS.PHASECHK.TRANS64.TRYWAIT P0, [R0+URZ], R3 ;  /* 0x00000003000075a7 */ /* 0x0022a400080011ff */
[----:B--2---:R-:W-:Y:S05]  /*2a30*/  @!P0 NANOSLEEP.SYNCS 0x989680 ;  /* 0x009896800000895d */ /* 0x004fea0003900000 */
[----:B------:R-:W2:Y:S02]  /*2a40*/  @!P0 SYNCS.PHASECHK.TRANS64 P0, [R0+URZ], R3 ;  /* 0x00000003000085a7 */ /* 0x000ea400080010ff */
[----:B--2---:R-:W-:Y:S05]  /*2a50*/  @P0 EXIT ;  /* 0x000000000000094d */ /* 0x004fea0003800000 */
[----:B------:R-:W-:Y:S05]  /*2a60*/  BRA `(.L_x_48) ;  /* 0xfffffffc00ec7947 */ /* 0x000fea000383ffff */
.L_x_22:
[----:B------:R-:W-:-:S04]  /*2a70*/  UISETP.NE.AND UP0, UPT, UR45, URZ, UPT ;  /* 0x000000ff2d00728c */ /* 0x000fc8000bf05270 */
[----:B------:R-:W-:-:S09]  /*2a80*/  UISETP.NE.OR UP0, UPT, UR17, 0x1, UP0 ;  /* 0x000000011100788c */ /* 0x000fd20008705670 */
[----:B------:R-:W-:Y:S05]  /*2a90*/  BRA.U UP0, `(.L_x_49) ;  /* 0x0000000500487547 */ /* 0x000fea000b800000 */
[----:B------:R-:W-:Y:S01]  /*2aa0*/  ISETP.GE.U32.AND P2, PT, R0, 0x2, PT ;  /* 0x000000020000780c */ /* 0x000fe20003f46070 */
[----:B------:R-:W-:Y:S01]  /*2ab0*/  IMAD.MOV.U32 R12, RZ, RZ, 0x1 ;  /* 0x00000001ff0c7424 */ /* 0x000fe200078e00ff */
[----:B------:R-:W-:Y:S02]  /*2ac0*/  CS2R R10, SRZ ;  /* 0x00000000000a7805 */ /* 0x000fe4000001ff00 */
[----:B------:R-:W-:Y:S01]  /*2ad0*/  CS2R R8, SRZ ;  /* 0x0000000000087805 */ /* 0x000fe2000001ff00 */
[----:B------:R-:W-:Y:S01]  /*2ae0*/  UMOV UR6, 0x400 ;  /* 0x0000040000067882 */ /* 0x000fe20000000000 */
[----:B------:R-:W-:Y:S01]  /*2af0*/  UMOV UR5, URZ ;  /* 0x000000ff00057c82 */ /* 0x000fe20008000000 */
[----:B------:R-:W-:-:S12]  /*2b00*/  ULEA UR6, UR45, UR6, 0x18 ;  /* 0x000000062d067291 */ /* 0x000fd8000f8ec0ff */
.L_x_53:
[----:B------:R-:W-:Y:S02]  /*2b10*/  LEA R2, R8, UR6, 0x3 ;  /* 0x0000000608027c11 */ /* 0x000fe4000f8e18ff */
[----:B------:R-:W-:-:S03]  /*2b20*/  SHF.L.U32 R5, R9, 0x1f, RZ ;  /* 0x0000001f09057819 */ /* 0x000fc600000006ff */
[----:B------:R-:W-:Y:S01]  /*2b30*/  VIADD R4, R2, 0x100 ;  /* 0x0000010002047836 */ /* 0x000fe20000000000 */
[----:B------:R-:W1:Y:S02]  /*2b40*/  SYNCS.PHASECHK.TRANS64.TRYWAIT P0, [R2+URZ+0xf0], R5 ;  /* 0x0000f005020075a7 */ /* 0x000e6400080011ff */
[----:B-1----:R-:W-:Y:S05]  /*2b50*/  @!P0 BRA `(.L_x_50) ;  /* 0x00000060007c8947 */ /* 0x002fea0003800000 */
.L_x_129:
[----:B------:R-:W-:Y:S01]  /*2b60*/  ULEA UR4, UR5, UR6, 0x3 ;  /* 0x0000000605047291 */ /* 0x000fe2000f8e18ff */
[----:B------:R-:W-:Y:S02]  /*2b70*/  PRMT R4, RZ, 0x654, R4 ;  /* 0x00000654ff047816 */ /* 0x000fe40000000004 */
[----:B-1----:R-:W-:Y:S01]  /*2b80*/  SHF.L.U32 R5, R12, 0x1f, RZ ;  /* 0x0000001f0c057819 */ /* 0x002fe200000006ff */
[----:B------:R-:W-:Y:S01]  /*2b90*/  UIADD3 UR7, UPT, UPT, UR4, 0x90, URZ ;  /* 0x0000009004077890 */ /* 0x000fe2000fffe0ff */
[----:B------:R1:W-:Y:S05]  /*2ba0*/  SYNCS.ARRIVE.TRANS64.RED.A1T0 RZ, [R4+URZ], RZ ;  /* 0x000000ff04ff79a7 */ /* 0x0003ea00081004ff */
[----:B------:R-:W-:Y:S01]  /*2bb0*/  IMAD.U32 R7, RZ, RZ, UR7 ;  /* 0x00000007ff077e24 */ /* 0x000fe2000f8e00ff */
[----:B------:R-:W2:Y:S04]  /*2bc0*/  SYNCS.PHASECHK.TRANS64.TRYWAIT P0, [UR4+0xa0], R5 ;  /* 0x0000a005ff0075a7 */ /* 0x000ea80008001104 */
[----:B------:R-:W-:Y:S01]  /*2bd0*/  PRMT R6, R0, 0x654, R7 ;  /* 0x0000065400067816 */ /* 0x000fe20000000007 */
[----:B-1----:R-:W-:Y:S01]  /*2be0*/  @!P2 IMAD.MOV.U32 R4, RZ, RZ, 0x10 ;  /* 0x00000010ff04a424 */ /* 0x002fe200078e00ff */
[----:B--2---:R-:W-:Y:S06]  /*2bf0*/  @!P0 BRA `(.L_x_51) ;  /* 0x0000006000688947 */ /* 0x004fec0003800000 */
.L_x_131:
[----:B------:R-:W-:Y:S01]  /*2c00*/  ULEA UR8, UR5, UR6, 0x4 ;  /* 0x0000000605087291 */ /* 0x000fe2000f8e20ff */
[----:B------:R-:W-:Y:S01]  /*2c10*/  SEL R3, R6, R3, !P2 ;  /* 0x0000000306037207 */ /* 0x000fe20005000000 */
[----:B------:R-:W-:Y:S01]  /*2c20*/  UIADD3 UR9, UPT, UPT, UR4, 0x90, URZ ;  /* 0x0000009004097890 */ /* 0x000fe2000fffe0ff */
[----:B-1----:R-:W-:Y:S01]  /*2c30*/  LEA R2, R11, UR6, 0x3 ;  /* 0x000000060b027c11 */ /* 0x002fe2000f8e18ff */
[----:B------:R-:W-:Y:S01]  /*2c40*/  UIADD3 UR8, UPT, UPT, UR8, 0x120, URZ ;  /* 0x0000012008087890 */ /* 0x000fe2000fffe0ff */
[----:B------:R-:W-:Y:S01]  /*2c50*/  SHF.L.U32 R5, R10, 0x1f, RZ ;  /* 0x0000001f0a057819 */ /* 0x000fe200000006ff */
[----:B------:R1:W-:Y:S01]  /*2c60*/  @!P2 SYNCS.ARRIVE.TRANS64.RED RZ, [R3+URZ], R4 ;  /* 0x0000000403ffa9a7 */ /* 0x0003e200080004ff */
[----:B------:R-:W-:Y:S01]  /*2c70*/  UIADD3 UR4, UPT, UPT, UR5, 0x1, URZ ;  /* 0x0000000105047890 */ /* 0x000fe2000fffe0ff */
[----:B------:R-:W-:-:S03]  /*2c80*/  VIADD R8, R8, 0x1 ;  /* 0x0000000108087836 */ /* 0x000fc60000000000 */
[----:B------:R-:W-:Y:S02]  /*2c90*/  UISETP.NE.AND UP0, UPT, UR4, 0x2, UPT ;  /* 0x000000020400788c */ /* 0x000fe4000bf05270 */
[----:B------:R-:W-:Y:S06]  /*2ca0*/  UGETNEXTWORKID.BROADCAST [UR8], [UR9] ;  /* 0x00000000080073ca */ /* 0x000fec0008000100 */
[----:B------:R-:W-:Y:S01]  /*2cb0*/  USEL UR7, URZ, 0x1, UP0 ;  /* 0x00000001ff077887 */ /* 0x000fe20008000000 */
[----:B------:R-:W-:Y:S01]  /*2cc0*/  ISETP.NE.AND P0, PT, R8, 0x2, PT ;  /* 0x000000020800780c */ /* 0x000fe20003f05270 */
[----:B------:R-:W-:Y:S01]  /*2cd0*/  USEL UR5, UR4, URZ, UP0 ;  /* 0x000000ff04057287 */ /* 0x000fe20008000000 */
[----:B------:R-:W2:Y:S03]  /*2ce0*/  SYNCS.PHASECHK.TRANS64.TRYWAIT P1, [R2+URZ+0x90], R5 ;  /* 0x00009005020075a7 */ /* 0x000ea600080211ff */
[----:B------:R-:W-:Y:S01]  /*2cf0*/  LOP3.LUT R12, R12, UR7, RZ, 0x3c, !PT ;  /* 0x000000070c0c7c12 */ /* 0x000fe2000f8e3cff */
[----:B-12---:R-:W-:Y:S07]  /*2d00*/  @!P1 BRA `(.L_x_52) ;  /* 0x00000060003c9947 */ /* 0x006fee0003800000 */
.L_x_132:
[C---:B------:R-:W-:Y:S01]  /*2d10*/  LEA R4, R11.reuse, UR6, 0x4 ;  /* 0x000000060b047c11 */ /* 0x040fe2000f8e20ff */
[----:B-1----:R-:W-:Y:S01]  /*2d20*/  VIADD R2, R2, 0xa0 ;  /* 0x000000a002027836 */ /* 0x002fe20000000000 */
[----:B------:R-:W-:Y:S01]  /*2d30*/  SEL R8, R8, RZ, P0 ;  /* 0x000000ff08087207 */ /* 0x000fe20000000000 */
[----:B------:R-:W-:-:S03]  /*2d40*/  VIADD R11, R11, 0x1 ;  /* 0x000000010b0b7836 */ /* 0x000fc60000000000 */
[----:B------:R-:W1:Y:S01]  /*2d50*/  LDS.128 R4, [R4+0x120] ;  /* 0x0001200004047984 */ /* 0x000e620000000c00 */
[----:B------:R-:W-:Y:S02]  /*2d60*/  PRMT R2, RZ, 0x654, R2 ;  /* 0x00000654ff027816 */ /* 0x000fe40000000002 */
[C---:B------:R-:W-:Y:S01]  /*2d70*/  ISETP.NE.AND P1, PT, R11.reuse, 0x2, PT ;  /* 0x000000020b00780c */ /* 0x040fe20003f25270 */
[----:B------:R-:W-:Y:S01]  /*2d80*/  @!PT LDS RZ, [RZ] ;  /* 0x00000000fffff984 */ /* 0x000fe20000000800 */
[----:B------:R-:W-:Y:S01]  /*2d90*/  @!PT LDS RZ, [RZ] ;  /* 0x00000000fffff984 */ /* 0x000fe20000000800 */
[----:B------:R-:W-:Y:S01]  /*2da0*/  @!PT LDS RZ, [RZ] ;  /* 0x00000000fffff984 */ /* 0x000fe20000000800 */
[----:B------:R-:W-:Y:S01]  /*2db0*/  @!PT LDS RZ, [RZ] ;  /* 0x00000000fffff984 */ /* 0x000fe20000000800 */
[----:B------:R2:W-:Y:S06]  /*2dc0*/  MEMBAR.ALL.CTA ;  /* 0x0000000000007992 */ /* 0x0005ec0000008000 */
[----:B--2---:R-:W2:Y:S01]  /*2dd0*/  FENCE.VIEW.ASYNC.S ;  /* 0x00000000000073c6 */ /* 0x004ea20000000000 */
[----:B------:R-:W-:Y:S01]  /*2de0*/  SEL R11, R11, RZ, P1 ;  /* 0x000000ff0b0b7207 */ /* 0x000fe20000800000 */
[----:B--2---:R2:W-:Y:S01]  /*2df0*/  SYNCS.ARRIVE.TRANS64.RED.A1T0 RZ, [R2+URZ], RZ ;  /* 0x000000ff02ff79a7 */ /* 0x0045e200081004ff */
[----:B-1----:R-:W-:-:S02]  /*2e00*/  LOP3.LUT P3, RZ, R6, 0x1, RZ, 0xc0, !PT ;  /* 0x0000000106ff7812 */ /* 0x002fc4000786c0ff */
[----:B------:R-:W-:-:S04]  /*2e10*/  SEL R5, RZ, 0x1, P1 ;  /* 0x00000001ff057807 */ /* 0x000fc80000800000 */
[----:B------:R-:W-:Y:S02]  /*2e20*/  LOP3.LUT R10, R10, R5, RZ, 0x3c, !PT ;  /* 0x000000050a0a7212 */ /* 0x000fe400078e3cff */
[----:B--2---:R-:W-:-:S04]  /*2e30*/  SEL R2, RZ, 0x1, P0 ;  /* 0x00000001ff027807 */ /* 0x004fc80000000000 */
[----:B------:R-:W-:Y:S01]  /*2e40*/  LOP3.LUT R9, R9, R2, RZ, 0x3c, !PT ;  /* 0x0000000209097212 */ /* 0x000fe200078e3cff */
[----:B------:R-:W-:Y:S06]  /*2e50*/  @P3 BRA `(.L_x_53) ;  /* 0xfffffffc002c3947 */ /* 0x000fec000383ffff */
[----:B------:R-:W-:Y:S01]  /*2e60*/  ULEA UR4, UR5, UR6, 0x3 ;  /* 0x0000000605047291 */ /* 0x000fe2000f8e18ff */
[----:B------:R-:W-:-:S08]  /*2e70*/  SHF.L.U32 R3, R12, 0x1f, RZ ;  /* 0x0000001f0c037819 */ /* 0x000fd000000006ff */
[----:B------:R-:W1:Y:S02]  /*2e80*/  SYNCS.PHASECHK.TRANS64 P0, [UR4+0xa0], R3 ;  /* 0x0000a003ff0075a7 */ /* 0x000e640008001004 */
[----:B-1----:R-:W-:Y:S05]  /*2e90*/  @P0 BRA `(.L_x_54) ;  /* 0x0000000000080947 */ /* 0x002fea0003800000 */
[----:B------:R-:W1:Y:S02]  /*2ea0*/  SYNCS.PHASECHK.TRANS64.TRYWAIT P0, [UR4+0xa0], R3 ;  /* 0x0000a003ff0075a7 */ /* 0x000e640008001104 */
[----:B-1----:R-:W-:Y:S05]  /*2eb0*/  @!P0 BRA `(.L_x_55) ;  /* 0x0000005c00e48947 */ /* 0x002fea0003800000 */
.L_x_54:
[----:B------:R-:W-:-:S04]  /*2ec0*/  UIADD3 UR7, UPT, UPT, UR5, 0x1, URZ ;  /* 0x0000000105077890 */ /* 0x000fc8000fffe0ff */
[----:B------:R-:W-:-:S04]  /*2ed0*/  UISETP.NE.AND UP0, UPT, UR7, 0x2, UPT ;  /* 0x000000020700788c */ /* 0x000fc8000bf05270 */
[----:B------:R-:W-:Y:S02]  /*2ee0*/  USEL UR8, URZ, 0x1, UP0 ;  /* 0x00000001ff087887 */ /* 0x000fe40008000000 */
[----:B------:R-:W-:-:S04]  /*2ef0*/  USEL UR7, UR7, URZ, UP0 ;  /* 0x000000ff07077287 */ /* 0x000fc80008000000 */
[----:B------:R-:W-:Y:S01]  /*2f00*/  ULEA UR7, UR7, UR6, 0x3 ;  /* 0x0000000607077291 */ /* 0x000fe2000f8e18ff */
[----:B-1----:R-:W-:-:S04]  /*2f10*/  LOP3.LUT R3, R12, UR8, RZ, 0x3c, !PT ;  /* 0x000000080c037c12 */ /* 0x002fc8000f8e3cff */
[----:B------:R-:W-:-:S04]  /*2f20*/  SHF.L.U32 R0, R3, 0x1f, RZ ;  /* 0x0000001f03007819 */ /* 0x000fc800000006ff */
[----:B------:R-:W1:Y:S02]  /*2f30*/  SYNCS.PHASECHK.TRANS64 P0, [UR7+0xa0], R0 ;  /* 0x0000a000ff0075a7 */ /* 0x000e640008001007 */
[----:B-1----:R-:W-:Y:S05]  /*2f40*/  @P0 EXIT ;  /* 0x000000000000094d */ /* 0x002fea0003800000 */
[----:B------:R-:W-:Y:S02]  /*2f50*/  SHF.L.U32 R3, R3, 0x1f, RZ ;  /* 0x0000001f03037819 */ /* 0x000fe400000006ff */
[----:B------:R-:W-:-:S07]  /*2f60*/  MOV R0, UR7 ;  /* 0x0000000700007c02 */ /* 0x000fce0008000f00 */
.L_x_56:
[----:B-1----:R1:W2:Y:S02]  /*2f70*/  SYNCS.PHASECHK.TRANS64.TRYWAIT P0, [R0+URZ+0xa0], R3 ;  /* 0x0000a003000075a7 */ /* 0x0022a400080011ff */
[----:B--2---:R-:W-:Y:S05]  /*2f80*/  @!P0 NANOSLEEP.SYNCS 0x989680 ;  /* 0x009896800000895d */ /* 0x004fea0003900000 */
[----:B------:R-:W2:Y:S02]  /*2f90*/  @!P0 SYNCS.PHASECHK.TRANS64 P0, [R0+URZ+0xa0], R3 ;  /* 0x0000a003000085a7 */ /* 0x000ea400080010ff */
[----:B--2---:R-:W-:Y:S05]  /*2fa0*/  @P0 EXIT ;  /* 0x000000000000094d */ /* 0x004fea0003800000 */
[----:B------:R-:W-:Y:S05]  /*2fb0*/  BRA `(.L_x_56) ;  /* 0xfffffffc00ec7947 */ /* 0x000fea000383ffff */
.L_x_49:
[----:B------:R-:W-:Y:S05]  /*2fc0*/  BRA.U UP4, `(.L_x_57) ;  /* 0x0000000d04bc7547 */ /* 0x000fea000b800000 */
[----:B------:R-:W-:Y:S01]  /*2fd0*/  UMOV UR4, 0x40 ;  /* 0x0000004000047882 */ /* 0x000fe20000000000 */
[----:B------:R-:W-:Y:S01]  /*2fe0*/  NOP ;  /* 0x0000000000007918 */ /* 0x000fe20000000000 */
[----:B------:R-:W-:Y:S01]  /*2ff0*/  ULEA UR5, UR45, UR4, 0x18 ;  /* 0x000000042d057291 */ /* 0x000fe2000f8ec0ff */
[----:B------:R-:W-:Y:S02]  /*3000*/  UMOV UR6, 0x400 ;  /* 0x0000040000067882 */ /* 0x000fe40000000000 */
[----:B------:R-:W-:-:S06]  /*3010*/  ULEA UR6, UR45, UR6, 0x18 ;  /* 0x000000062d067291 */ /* 0x000fcc000f8ec0ff */
[----:B------:R-:W1:Y:S02]  /*3020*/  LDS.U8 R0, [UR5+0x1c] ;  /* 0x00001c05ff007984 */ /* 0x000e640008000000 */
[----:B-1----:R-:W-:-:S13]  /*3030*/  ISETP.NE.AND P0, PT, R0, RZ, PT ;  /* 0x000000ff0000720c */ /* 0x002fda0003f05270 */
[----:B------:R-:W-:Y:S05]  /*3040*/  @P0 BRA `(.L_x_58) ;  /* 0x0000000000580947 */ /* 0x000fea0003800000 */
[----:B------:R-:W-:-:S13]  /*3050*/  ELECT P0, URZ, PT ;  /* 0x0000000000ff782f */ /* 0x000fda0003800000 */
[----:B------:R-:W-:Y:S05]  /*3060*/  @!P0 BRA `(.L_x_59) ;  /* 0x0000000000608947 */ /* 0x000fea0003800000 */
[----:B------:R-:W-:Y:S01]  /*3070*/  UMOV UR4, 0x10 ;  /* 0x0000001000047882 */ /* 0x000fe20000000000 */
[----:B------:R-:W-:Y:S01]  /*3080*/  HFMA2 R0, -RZ, RZ, 0, 5.9604644775390625e-08 ;  /* 0x00000001ff007431 */ /* 0x000fe200000001ff */
[----:B------:R-:W-:-:S03]  /*3090*/  MOV R3, 0xffff ;  /* 0x0000ffff00037802 */ /* 0x000fc60000000f00 */
[----:B------:R-:W-:Y:S04]  /*30a0*/  DEPBAR.LE SB1, 0x36 ;  /* 0x00009d800000791a */ /* 0x000fe80000000000 */
[----:B------:R-:W1:Y:S02]  /*30b0*/  UTCATOMSWS.FIND_AND_SET.ALIGN UP0, UR4, UR4 ;  /* 0x00000004000475e3 */ /* 0x000e640008000800 */
[----:B-1----:R-:W-:Y:S01]  /*30c0*/  MOV R4, UR4 ;  /* 0x0000000400047c02 */ /* 0x002fe20008000f00 */
[----:B------:R-:W-:Y:S06]  /*30d0*/  BRA.U UP0, `(.L_x_60) ;  /* 0x0000000100187547 */ /* 0x000fec000b800000 */
.L_x_61:
[----:B------:R-:W-:Y:S05]  /*30e0*/  NANOSLEEP 0x64 ;  /* 0x000000640000795d */ /* 0x000fea0003800000 */
[----:B------:R-:W-:-:S05]  /*30f0*/  UMOV UR4, 0x10 ;  /* 0x0000001000047882 */ /* 0x000fca0000000000 */
[----:B------:R-:W-:Y:S04]  /*3100*/  DEPBAR.LE SB1, 0x36 ;  /* 0x00009d800000791a */ /* 0x000fe80000000000 */
[----:B------:R-:W1:Y:S02]  /*3110*/  UTCATOMSWS.FIND_AND_SET.ALIGN UP0, UR4, UR4 ;  /* 0x00000004000475e3 */ /* 0x000e640008000800 */
[----:B-1----:R-:W-:Y:S01]  /*3120*/  MOV R4, UR4 ;  /* 0x0000000400047c02 */ /* 0x002fe20008000f00 */
[----:B------:R-:W-:Y:S05]  /*3130*/  BRA.U !UP0, `(.L_x_61) ;  /* 0xfffffffd08e87547 */ /* 0x000fea000b83ffff */
.L_x_60:
[-C--:B------:R-:W-:Y:S02]  /*3140*/  SHF.L.U32 R3, R3, R4.reuse, RZ ;  /* 0x0000000403037219 */ /* 0x080fe400000006ff */
[----:B------:R-:W-:Y:S01]  /*3150*/  SHF.L.U32 R0, R0, R4, RZ ;  /* 0x0000000400007219 */ /* 0x000fe200000006ff */
[----:B------:R-:W-:Y:S02]  /*3160*/  IMAD.SHL.U32 R4, R4, 0x20, RZ ;  /* 0x0000002004047824 */ /* 0x000fe400078e00ff */
[----:B------:R1:W-:Y:S04]  /*3170*/  ATOMS.OR RZ, [UR5+0x14], R3 ;  /* 0x00001403ffff798c */ /* 0x0003e8000b000005 */
[----:B------:R1:W-:Y:S04]  /*3180*/  ATOMS.OR RZ, [UR5+0x18], R0 ;  /* 0x00001800ffff798c */ /* 0x0003e8000b000005 */
[----:B------:R1:W-:Y:S01]  /*3190*/  STS [UR6+0x140], R4 ;  /* 0x00014004ff007988 */ /* 0x0003e20008000806 */
[----:B------:R-:W-:Y:S05]  /*31a0*/  BRA `(.L_x_59) ;  /* 0x0000000000107947 */ /* 0x000fea0003800000 */
.L_x_58:
[----:B------:R-:W-:Y:S02]  /*31b0*/  MOV R0, 0xffffffff ;  /* 0xffffffff00007802 */ /* 0x000fe40000000f00 */
[----:B------:R-:W-:-:S03]  /*31c0*/  MOV R4, 0x31f0 ;  /* 0x000031f000047802 */ /* 0x000fc60000000f00 */
[----:B------:R1:W-:Y:S04]  /*31d0*/  STS [UR6+0x140], R0 ;  /* 0x00014000ff007988 */ /* 0x0003e80008000806 */
[----:B-1---5:R-:W-:Y:S05]  /*31e0*/  CALL.REL.NOINC `($__internal_1_$__cuda_sm10x_tcgen05_guardrail_trap_phase_invalid_during_alloc) ;  /* 0x0000006000a47944 */ /* 0x022fea0003c00000 */
.L_x_59:
[----:B------:R-:W-:Y:S05]  /*31f0*/  WARPSYNC.ALL ;  /* 0x0000000000007948 */ /* 0x000fea0003800000 */
[----:B------:R-:W2:Y:S01]  /*3200*/  S2UR UR4, SR_CgaCtaId ;  /* 0x00000000000479c3 */ /* 0x000ea20000008800 */
[----:B------:R-:W-:Y:S01]  /*3210*/  UMOV UR26, 0x400 ;  /* 0x00000400001a7882 */ /* 0x000fe20000000000 */
[----:B------:R-:W-:-:S06]  /*3220*/  NOP ;  /* 0x0000000000007918 */ /* 0x000fcc0000000000 */
[----:B------:R-:W-:Y:S06]  /*3230*/  BAR.ARV 0x6, 0xa0 ;  /* 0x0182800000007b1d */ /* 0x000fec0000002000 */
[----:B------:R-:W3:Y:S01]  /*3240*/  LDCU UR5, c[0x0][0x38c] ;  /* 0x00007180ff0577ac */ /* 0x000ee20008000800 */
[----:B------:R-:W-:Y:S01]  /*3250*/  LOP3.LUT R2, R2, 0xffff, RZ, 0xc0, !PT ;  /* 0x0000ffff02027812 */ /* 0x000fe200078ec0ff */
[----:B------:R-:W-:Y:S01]  /*3260*/  IMAD.MOV.U32 R11, RZ, RZ, 0x1 ;  /* 0x00000001ff0b7424 */ /* 0x000fe200078e00ff */
[----:B------:R-:W-:Y:S01]  /*3270*/  CS2R R8, SRZ ;  /* 0x0000000000087805 */ /* 0x000fe2000001ff00 */
[----:B------:R-:W4:Y:S01]  /*3280*/  LDCU UR7, c[0x0][0x38c] ;  /* 0x00007180ff0777ac */ /* 0x000f220008000800 */
[----:B------:R-:W-:Y:S01]  /*3290*/  R2UR UR27, R2 ;  /* 0x00000000021b72ca */ /* 0x000fe200000e0000 */
[----:B------:R-:W-:Y:S01]  /*32a0*/  IMAD.MOV.U32 R10, RZ, RZ, RZ ;  /* 0x000000ffff0a7224 */ /* 0x000fe200078e00ff */
[----:B------:R-:W-:Y:S01]  /*32b0*/  UMOV UR31, URZ ;  /* 0x000000ff001f7c82 */ /* 0x000fe20008000000 */
[----:B------:R-:W-:Y:S01]  /*32c0*/  UMOV UR22, URZ ;  /* 0x000000ff00167c82 */ /* 0x000fe20008000000 */
[----:B--2---:R-:W-:Y:S01]  /*32d0*/  ULEA UR26, UR4, UR26, 0x18 ;  /* 0x0000001a041a7291 */ /* 0x004fe2000f8ec0ff */
[----:B------:R-:W-:Y:S01]  /*32e0*/  UMOV UR38, 0x0 ;  /* 0x0000000000267882 */ /* 0x000fe20000000000 */
[----:B------:R-:W-:-:S02]  /*32f0*/  UMOV UR39, 0x8200490 ;  /* 0x0820049000277882 */ /* 0x000fc40000000000 */
[----:B------:R-:W-:Y:S02]  /*3300*/  UIADD3 UR4, UPT, UPT, UR26, 0x8400, URZ ;  /* 0x000084001a047890 */ /* 0x000fe4000fffe0ff */
[----:B------:R-:W-:Y:S02]  /*3310*/  UIADD3 UR6, UPT, UPT, UR26, 0x20400, URZ ;  /* 0x000204001a067890 */ /* 0x000fe4000fffe0ff */
[----:B---3--:R-:W-:Y:S01]  /*3320*/  UIADD3 UR5, UPT, UPT, UR5, 0x7f, URZ ;  /* 0x0000007f05057890 */ /* 0x008fe2000fffe0ff */
[----:B-1----:R-:W1:Y:S01]  /*3330*/  LDS R0, [UR26+0x140] ;  /* 0x0001401aff007984 */ /* 0x002e620008000800 */
[----:B------:R-:W-:Y:S01]  /*3340*/  UMOV UR36, 0x0 ;  /* 0x0000000000247882 */ /* 0x000fe20000000000 */
[----:B------:R-:W-:Y:S01]  /*3350*/  UMOV UR37, 0x8200490 ;  /* 0x0820049000257882 */ /* 0x000fe20000000000 */
[----:B------:R-:W-:Y:S02]  /*3360*/  USHF.R.S32.HI UR40, URZ, 0x1f, UR5 ;  /* 0x0000001fff287899 */ /* 0x000fe40008011405 */
[----:B----4-:R-:W-:-:S02]  /*3370*/  UISETP.GE.AND UP4, UPT, UR7, 0x1, UPT ;  /* 0x000000010700788c */ /* 0x010fc4000bf86270 */
[----:B------:R-:W-:Y:S02]  /*3380*/  ULEA.HI UR40, UR40, UR5, URZ, 0x7 ;  /* 0x0000000528287291 */ /* 0x000fe4000f8f38ff */
[----:B------:R-:W-:Y:S02]  /*3390*/  USHF.R.U32.HI UR5, URZ, 0x4, UR4 ;  /* 0x00000004ff057899 */ /* 0x000fe40008011604 */
[----:B------:R-:W-:Y:S02]  /*33a0*/  USHF.R.S32.HI UR40, URZ, 0x7, UR40 ;  /* 0x00000007ff287899 */ /* 0x000fe40008011428 */
[----:B------:R-:W-:Y:S02]  /*33b0*/  USHF.R.U32.HI UR4, URZ, 0x4, UR6 ;  /* 0x00000004ff047899 */ /* 0x000fe40008011606 */
[----:B------:R-:W-:Y:S02]  /*33c0*/  UISETP.LT.AND UP0, UPT, UR40, 0x1, UPT ;  /* 0x000000012800788c */ /* 0x000fe4000bf01270 */
[----:B------:R-:W-:-:S02]  /*33d0*/  ULOP3.LUT UR5, UR5, 0x3fff, URZ, 0xc0, !UPT ;  /* 0x00003fff05057892 */ /* 0x000fc4000f8ec0ff */
[----:B------:R-:W-:Y:S02]  /*33e0*/  ULOP3.LUT UR4, UR4, 0x3fff, URZ, 0xc0, !UPT ;  /* 0x00003fff04047892 */ /* 0x000fe4000f8ec0ff */
[----:B------:R-:W-:Y:S02]  /*33f0*/  USEL UR41, UR40, 0x1, !UP0 ;  /* 0x0000000128297887 */ /* 0x000fe4000c000000 */
[----:B------:R-:W-:Y:S02]  /*3400*/  ULOP3.LUT UR28, UR5, 0x10000, URZ, 0xfc, !UPT ;  /* 0x00010000051c7892 */ /* 0x000fe4000f8efcff */
[----:B------:R-:W-:Y:S02]  /*3410*/  ULOP3.LUT UR29, UR4, 0x10000, URZ, 0xfc, !UPT ;  /* 0x00010000041d7892 */ /* 0x000fe4000f8efcff */
[----:B------:R-:W-:Y:S01]  /*3420*/  UIADD3 UR41, UPT, UPT, -UR41, URZ, URZ ;  /* 0x000000ff29297290 */ /* 0x000fe2000fffe1ff */
[----:B------:R-:W-:Y:S01]  /*3430*/  UMOV UR34, 0x0 ;  /* 0x0000000000227882 */ /* 0x000fe20000000000 */
[----:B------:R-:W-:Y:S01]  /*3440*/  UMOV UR35, 0x8200490 ;  /* 0x0820049000237882 */ /* 0x000fe20000000000 */
[----:B------:R-:W-:Y:S01]  /*3450*/  UMOV UR32, 0x0 ;  /* 0x0000000000207882 */ /* 0x000fe20000000000 */
[----:B------:R-:W-:Y:S01]  /*3460*/  UMOV UR33, 0x8200490 ;  /* 0x0820049000217882 */ /* 0x000fe20000000000 */
[----:B-1----:R-:W-:-:S15]  /*3470*/  R2UR UR42, R0 ;  /* 0x00000000002a72ca */ /* 0x002fde00000e0000 */
.L_x_68:
[----:B------:R-:W-:Y:S02]  /*3480*/  LEA R0, R10, UR26, 0x3 ;  /* 0x0000001a0a007c11 */ /* 0x000fe4000f8e18ff */
[----:B------:R-:W-:Y:S02]  /*3490*/  SHF.L.U32 R5, R9, 0x1f, RZ ;  /* 0x0000001f09057819 */ /* 0x000fe400000006ff */
[----:B------:R-:W-:Y:S01]  /*34a0*/  PLOP3.LUT P0, PT, PT, PT, UP4, 0x80, 0x8 ;  /* 0x000000000008781c */ /* 0x000fe20003f0f048 */
[----:B------:R-:W-:Y:S01]  /*34b0*/  VIADD R3, R0, 0xa0 ;  /* 0x000000a000037836 */ /* 0x000fe20000000000 */
[----:B-1----:R-:W1:Y:S02]  /*34c0*/  SYNCS.PHASECHK.TRANS64.TRYWAIT P1, [R0+URZ+0x90], R5 ;  /* 0x00009005000075a7 */ /* 0x002e6400080211ff */
[----:B-1-3--:R-:W-:Y:S09]  /*34d0*/  @!P1 BRA `(.L_x_62) ;  /* 0x0000005800749947 */ /* 0x00aff20003800000 */
.L_x_134:
[----:B------:R-:W-:Y:S01]  /*34e0*/  LEA R4, R10, UR26, 0x4 ;  /* 0x0000001a0a047c11 */ /* 0x000fe2000f8e20ff */
[----:B------:R-:W-:Y:S01]  /*34f0*/  @UP4 ULEA UR4, UR22, UR26, 0x3 ;  /* 0x0000001a16044291 */ /* 0x000fe2000f8e18ff */
[----:B------:R-:W-:Y:S01]  /*3500*/  PLOP3.LUT P2, PT, PT, PT, PT, 0x80, 0x8 ;  /* 0x000000000008781c */ /* 0x000fe20003f4f070 */
[----:B------:R-:W-:Y:S01]  /*3510*/  ULEA UR30, UR31, UR26, 0x3 ;  /* 0x0000001a1f1e7291 */ /* 0x000fe2000f8e18ff */
[----:B------:R-:W-:Y:S01]  /*3520*/  PRMT R3, RZ, 0x654, R3 ;  /* 0x00000654ff037816 */ /* 0x000fe20000000003 */
[----:B------:R-:W-:Y:S01]  /*3530*/  ULEA UR11, UR31, UR42, 0x7 ;  /* 0x0000002a1f0b7291 */ /* 0x000fe2000f8e38ff */
[----:B-1----:R-:W1:Y:S01]  /*3540*/  LDS.128 R4, [R4+0x120] ;  /* 0x0001200004047984 */ /* 0x002e620000000c00 */
[----:B------:R-:W-:Y:S02]  /*3550*/  @P0 SHF.L.U32 R2, R8, 0x1f, RZ ;  /* 0x0000001f08020819 */ /* 0x000fe400000006ff */
[----:B------:R-:W-:Y:S01]  /*3560*/  SHF.L.U32 R0, R11, 0x1f, RZ ;  /* 0x0000001f0b007819 */ /* 0x000fe200000006ff */
[----:B------:R-:W-:Y:S01]  /*3570*/  @!PT LDS RZ, [RZ] ;  /* 0x00000000fffff984 */ /* 0x000fe20000000800 */
[----:B------:R-:W-:Y:S01]  /*3580*/  @!PT LDS RZ, [RZ] ;  /* 0x00000000fffff984 */ /* 0x000fe20000000800 */
[----:B------:R-:W-:Y:S01]  /*3590*/  @!PT LDS RZ, [RZ] ;  /* 0x00000000fffff984 */ /* 0x000fe20000000800 */
[----:B------:R-:W-:Y:S01]  /*35a0*/  @!PT LDS RZ, [RZ] ;  /* 0x00000000fffff984 */ /* 0x000fe20000000800 */
[----:B------:R2:W-:Y:S06]  /*35b0*/  MEMBAR.ALL.CTA ;  /* 0x0000000000007992 */ /* 0x0005ec0000008000 */
[----:B--2---:R-:W2:Y:S02]  /*35c0*/  FENCE.VIEW.ASYNC.S ;  /* 0x00000000000073c6 */ /* 0x004ea40000000000 */
[----:B--2---:R2:W-:Y:S01]  /*35d0*/  SYNCS.ARRIVE.TRANS64.RED.A1T0 RZ, [R3+URZ], RZ ;  /* 0x000000ff03ff79a7 */ /* 0x0045e200081004ff */
[----:B------:R2:W3:Y:S01]  /*35e0*/  @P0 SYNCS.PHASECHK.TRANS64.TRYWAIT P2, [UR4], R2 ;  /* 0x00000002ff0005a7 */ /* 0x0004e20008041104 */
[----:B-1----:R-:W-:Y:S01]  /*35f0*/  LOP3.LUT P1, RZ, R6, 0x1, RZ, 0xc0, !PT ;  /* 0x0000000106ff7812 */ /* 0x002fe2000782c0ff */
[----:B------:R-:W1:Y:S02]  /*3600*/  SYNCS.PHASECHK.TRANS64.TRYWAIT P0, [UR30+0xd0], R0 ;  /* 0x0000d000ff0075a7 */ /* 0x000e64000800111e */
[----:B-123--:R-:W-:Y:S10]  /*3610*/  @!P0 BRA `(.L_x_63) ;  /* 0x0000005800388947 */ /* 0x00eff40003800000 */
.L_x_136:
[----:B------:R-:W-:Y:S01]  /*3620*/  IADD3 R10, PT, PT, R10, 0x1, RZ ;  /* 0x000000010a0a7810 */ /* 0x000fe20007ffe0ff */
[----:B------:R-:W-:Y:S06]  /*3630*/  BRA.U !UP4, `(.L_x_64) ;  /* 0x000000010cc07547 */ /* 0x000fec000b800000 */
[----:B------:R-:W-:Y:S01]  /*3640*/  UPLOP3.LUT UP2, UPT, UPT, UPT, UPT, 0x40, 0x4 ;  /* 0x000000000004789c */ /* 0x000fe20003f4e870 */
[----:B------:R-:W-:Y:S01]  /*3650*/  UMOV UR24, UR41 ;  /* 0x0000002900187c82 */ /* 0x000fe20008000000 */
[----:B------:R-:W-:Y:S01]  /*3660*/  UMOV UR23, UR40 ;  /* 0x0000002800177c82 */ /* 0x000fe20008000000 */
[----:B------:R-:W-:-:S08]  /*3670*/  UMOV UR10, UR22 ;  /* 0x00000016000a7c82 */ /* 0x000fd00008000000 */
.L_x_67:
[----:B------:R-:W-:Y:S02]  /*3680*/  UIADD3 UR24, UPT, UPT, UR24, 0x1, URZ ;  /* 0x0000000118187890 */ /* 0x000fe4000fffe0ff */
[----:B--2---:R-:W-:Y:S02]  /*3690*/  ULEA UR5, UR10, UR26, 0x3 ;  /* 0x0000001a0a057291 */ /* 0x004fe4000f8e18ff */
[----:B------:R-:W-:Y:S01]  /*36a0*/  UISETP.NE.AND UP3, UPT, UR24, URZ, UPT ;  /* 0x000000ff1800728c */ /* 0x000fe2000bf65270 */
[----:B---3--:R-:W-:Y:S10]  /*36b0*/  @P2 BRA `(.L_x_65) ;  /* 0x00000000000c2947 */ /* 0x008ff40003800000 */
[----:B-1----:R-:W-:Y:S04]  /*36c0*/  SHF.L.U32 R3, R8, 0x1f, RZ ;  /* 0x0000001f08037819 */ /* 0x002fe800000006ff */
[----:B------:R-:W1:Y:S02]  /*36d0*/  SYNCS.PHASECHK.TRANS64.TRYWAIT P0, [UR5], R3 ;  /* 0x00000003ff0075a7 */ /* 0x000e640008001105 */
[----:B-1----:R-:W-:Y:S05]  /*36e0*/  @!P0 BRA `(.L_x_66) ;  /* 0x00000058001c8947 */ /* 0x002fea0003800000 */
.L_x_65:
[----:B------:R-:W-:Y:S01]  /*36f0*/  UISETP.NE.AND UP0, UPT, UR23, 0x1, UPT ;  /* 0x000000011700788c */ /* 0x000fe2000bf05270 */
[----:B------:R-:W-:Y:S01]  /*3700*/  PLOP3.LUT P2, PT, PT, PT, PT, 0x80, 0x8 ;  /* 0x000000000008781c */ /* 0x000fe20003f4f070 */
[----:B------:R-:W-:Y:S02]  /*3710*/  UIADD3 UR4, UPT, UPT, UR10, 0x1, URZ ;  /* 0x000000010a047890 */ /* 0x000fe4000fffe0ff */
[----:B------:R-:W-:Y:S02]  /*3720*/  UIADD3 UR25, UPT, UPT, UR5, 0x30, URZ ;  /* 0x0000003005197890 */ /* 0x000fe4000fffe0ff */
[----:B------:R-:W-:Y:S01]  /*3730*/  UISETP.NE.AND UP1, UPT, UR4, 0x6, UPT ;  /* 0x000000060400788c */ /* 0x000fe2000bf25270 */
[----:B------:R-:W-:Y:S01]  /*3740*/  PLOP3.LUT P0, PT, PT, PT, UP0, 0x80, 0x8 ;  /* 0x000000000008781c */ /* 0x000fe20003f0f008 */
[----:B------:R-:W-:Y:S02]  /*3750*/  UIADD3 UR23, UPT, UPT, UR23, -0x1, URZ ;  /* 0xffffffff17177890 */ /* 0x000fe4000fffe0ff */
[----:B------:R-:W-:Y:S02]  /*3760*/  USEL UR6, URZ, 0x1, UP1 ;  /* 0x00000001ff067887 */ /* 0x000fe40008800000 */
[----:B------:R-:W-:Y:S01]  /*3770*/  USEL UR22, UR4, URZ, UP1 ;  /* 0x000000ff04167287 */ /* 0x000fe20008800000 */
[----:B------:R-:W-:Y:S01]  /*3780*/  UMOV UR7, 0x40004040 ;  /* 0x4000404000077882 */ /* 0x000fe20000000000 */
[----:B------:R-:W-:Y:S02]  /*3790*/  UMOV UR5, 0x40004040 ;  /* 0x4000404000057882 */ /* 0x000fe40000000000 */
[----:B------:R-:W-:Y:S01]  /*37a0*/  @UP0 ULEA UR4, UR22, UR26, 0x3 ;  /* 0x0000001a16040291 */ /* 0x000fe2000f8e18ff */
[----:B------:R-:W-:Y:S01]  /*37b0*/  LOP3.LUT R8, R8, UR6, RZ, 0x3c, !PT ;  /* 0x0000000608087c12 */ /* 0x000fe2000f8e3cff */
[----:B------:R-:W-:Y:S01]  /*37c0*/  ULEA UR6, UR10, UR29, 0xa ;  /* 0x0000001d0a067291 */ /* 0x000fe2000f8e50ff */
[----:B------:R-:W-:Y:S02]  /*37d0*/  UMOV UR21, 0x40004040 ;  /* 0x4000404000157882 */ /* 0x000fe40000000000 */
[----:B-1----:R-:W-:Y:S01]  /*37e0*/  @P0 SHF.L.U32 R0, R8, 0x1f, RZ ;  /* 0x0000001f08000819 */ /* 0x002fe200000006ff */
[----:B------:R-:W-:Y:S02]  /*37f0*/  UIADD3 UR20, UPT, UPT, UR6, 0x2, URZ ;  /* 0x0000000206147890 */ /* 0x000fe4000fffe0ff */
[----:B------:R-:W-:Y:S01]  /*3800*/  UIADD3 UR16, UPT, UPT, UR6, 0x4, URZ ;  /* 0x0000000406107890 */ /* 0x000fe2000fffe0ff */
[----:B------:R2:W3:Y:S01]  /*3810*/  @P0 SYNCS.PHASECHK.TRANS64.TRYWAIT P2, [UR4], R0 ;  /* 0x00000000ff0005a7 */ /* 0x0004e20008041104 */
[----:B------:R-:W-:Y:S02]  /*3820*/  ULEA UR4, UR10, UR28, 0xa ;  /* 0x0000001c0a047291 */ /* 0x000fe4000f8e50ff */
[----:B------:R-:W-:Y:S02]  /*3830*/  UIADD3 UR12, UPT, UPT, UR6, 0x6, URZ ;  /* 0x00000006060c7890 */ /* 0x000fe4000fffe0ff */
[----:B------:R-:W-:Y:S02]  /*3840*/  UIADD3 UR18, UPT, UPT, UR4, 0x2, URZ ;  /* 0x0000000204127890 */ /* 0x000fe4000fffe0ff */
[----:B------:R-:W-:Y:S02]  /*3850*/  UIADD3 UR14, UPT, UPT, UR4, 0x4, URZ ;  /* 0x00000004040e7890 */ /* 0x000fe4000fffe0ff */
[----:B------:R-:W-:Y:S01]  /*3860*/  UIADD3 UR8, UPT, UPT, UR4, 0x6, URZ ;  /* 0x0000000604087890 */ /* 0x000fe2000fffe0ff */
[----:B------:R2:W-:Y:S01]  /*3870*/  UTCQMMA gdesc[UR4], gdesc[UR6], tmem[UR11], tmem[UR38], idesc[UR39], UP2 ;  /* 0x00ff2606040075ea */ /* 0x0005e2000900030b */
[----:B------:R-:W-:Y:S01]  /*3880*/  UPLOP3.LUT UP2, UPT, UPT, UPT, UPT, 0x80, 0x8 ;  /* 0x000000000008789c */ /* 0x000fe20003f4f070 */
[----:B------:R-:W-:Y:S01]  /*3890*/  UMOV UR19, 0x40004040 ;  /* 0x4000404000137882 */ /* 0x000fe20000000000 */
[----:B------:R-:W-:Y:S01]  /*38a0*/  UMOV UR17, 0x40004040 ;  /* 0x4000404000117882 */ /* 0x000fe20000000000 */
[----:B------:R2:W-:Y:S01]  /*38b0*/  UTCQMMA gdesc[UR18], gdesc[UR20], tmem[UR11], tmem[UR36], idesc[UR37], UPT ;  /* 0x00ff2414120075ea */ /* 0x0005e2000b80030b */
[----:B------:R-:W-:Y:S01]  /*38c0*/  UMOV UR15, 0x40004040 ;  /* 0x40004040000f7882 */ /* 0x000fe20000000000 */
[----:B------:R-:W-:Y:S01]  /*38d0*/  UMOV UR13, 0x40004040 ;  /* 0x40004040000d7882 */ /* 0x000fe20000000000 */
[----:B------:R-:W-:Y:S01]  /*38e0*/  UMOV UR9, 0x40004040 ;  /* 0x4000404000097882 */ /* 0x000fe20000000000 */
[----:B------:R2:W-:Y:S01]  /*38f0*/  UTCQMMA gdesc[UR14], gdesc[UR16], tmem[UR11], tmem[UR34], idesc[UR35], UPT ;  /* 0x00ff22100e0075ea */ /* 0x0005e2000b80030b */
[----:B------:R2:W-:Y:S01]  /*3900*/  UTCQMMA gdesc[UR8], gdesc[UR12], tmem[UR11], tmem[UR32], idesc[UR33], UPT ;  /* 0x00ff200c080075ea */ /* 0x0005e2000b80030b */
[----:B------:R2:W-:Y:S01]  /*3910*/  UTCBAR.MULTICAST [UR25], URZ, UR27 ;  /* 0x000000ff190073e9 */ /* 0x0005e2000800081b */
[----:B------:R-:W-:Y:S01]  /*3920*/  UMOV UR10, UR22 ;  /* 0x00000016000a7c82 */ /* 0x000fe20008000000 */
[----:B------:R-:W-:Y:S05]  /*3930*/  BRA.U UP3, `(.L_x_67) ;  /* 0xfffffffd03507547 */ /* 0x000fea000b83ffff */
.L_x_64:
[----:B--2---:R-:W-:Y:S01]  /*3940*/  UIADD3 UR4, UPT, UPT, UR31, 0x1, URZ ;  /* 0x000000011f047890 */ /* 0x004fe2000fffe0ff */
[C---:B------:R-:W-:Y:S01]  /*3950*/  ISETP.NE.AND P0, PT, R10.reuse, 0x2, PT ;  /* 0x000000020a00780c */ /* 0x040fe20003f05270 */
[----:B------:R-:W-:Y:S02]  /*3960*/  UIADD3 UR5, UPT, UPT, UR30, 0xb0, URZ ;  /* 0x000000b01e057890 */ /* 0x000fe4000fffe0ff */
[----:B------:R-:W-:Y:S01]  /*3970*/  UISETP.NE.AND UP0, UPT, UR4, 0x4, UPT ;  /* 0x000000040400788c */ /* 0x000fe2000bf05270 */
[----:B-1----:R-:W-:Y:S02]  /*3980*/  SEL R0, RZ, 0x1, P0 ;  /* 0x00000001ff007807 */ /* 0x002fe40000000000 */
[----:B------:R-:W-:Y:S01]  /*3990*/  SEL R10, R10, RZ, P0 ;  /* 0x000000ff0a0a7207 */ /* 0x000fe20000000000 */
[----:B------:R-:W-:Y:S01]  /*39a0*/  USEL UR6, URZ, 0x1, UP0 ;  /* 0x00000001ff067887 */ /* 0x000fe20008000000 */
[----:B------:R-:W-:Y:S01]  /*39b0*/  LOP3.LUT R9, R9, R0, RZ, 0x3c, !PT ;  /* 0x0000000009097212 */ /* 0x000fe200078e3cff */
[----:B------:R-:W-:Y:S01]  /*39c0*/  USEL UR31, UR4, URZ, UP0 ;  /* 0x000000ff041f7287 */ /* 0x000fe20008000000 */
[----:B------:R1:W-:Y:S03]  /*39d0*/  UTCBAR [UR5], URZ ;  /* 0x000000ff050073e9 */ /* 0x0003e600080000ff */
[----:B------:R-:W-:Y:S01]  /*39e0*/  LOP3.LUT R11, R11, UR6, RZ, 0x3c, !PT ;  /* 0x000000060b0b7c12 */ /* 0x000fe2000f8e3cff */
[----:B------:R-:W-:Y:S07]  /*39f0*/  @P1 BRA `(.L_x_68) ;  /* 0xfffffff800a01947 */ /* 0x000fee000383ffff */
[----:B------:R-:W2:Y:S01]  /*3a00*/  S2UR UR8, SR_CgaCtaId ;  /* 0x00000000000879c3 */ /* 0x000ea20000008800 */
[----:B------:R-:W-:Y:S01]  /*3a10*/  ELECT P0, URZ, PT ;  /* 0x0000000000ff782f */ /* 0x000fe20003800000 */
[----:B------:R-:W-:Y:S01]  /*3a20*/  IMAD.MOV.U32 R0, RZ, RZ, 0x1 ;  /* 0x00000001ff007424 */ /* 0x000fe200078e00ff */
[----:B------:R-:W-:Y:S01]  /*3a30*/  UIADD3 UR26, UPT, UPT, UR26, 0xd0, URZ ;  /* 0x000000d01a1a7890 */ /* 0x000fe2000fffe0ff */
[----:B------:R-:W-:Y:S01]  /*3a40*/  SHF.L.U32 R3, R11, 0x1f, RZ ;  /* 0x0000001f0b037819 */ /* 0x000fe200000006ff */
[----:B------:R-:W-:-:S03]  /*3a50*/  UMOV UR4, 0x40 ;  /* 0x0000004000047882 */ /* 0x000fc60000000000 */
[----:B------:R-:W-:Y:S01]  /*3a60*/  UVIRTCOUNT.DEALLOC.SMPOOL 0x80 ;  /* 0x000000800000784c */ /* 0x000fe20000000000 */
[----:B--2---:R-:W-:Y:S02]  /*3a70*/  ULEA UR8, UR8, UR4, 0x18 ;  /* 0x0000000408087291 */ /* 0x004fe4000f8ec0ff */
[----:B------:R-:W-:-:S07]  /*3a80*/  ULEA UR4, UR31, UR26, 0x3 ;  /* 0x0000001a1f047291 */ /* 0x000fce000f8e18ff */
[----:B------:R2:W-:Y:S02]  /*3a90*/  @P0 STS.U8 [UR8+0x1c], R0 ;  /* 0x00001c00ff000988 */ /* 0x0005e40008000008 */
[----:B------:R-:W4:Y:S02]  /*3aa0*/  SYNCS.PHASECHK.TRANS64.TRYWAIT P0, [UR4], R3 ;  /* 0x00000003ff0075a7 */ /* 0x000f240008001104 */
[----:B--2-4-:R-:W-:Y:S05]  /*3ab0*/  @!P0 BRA `(.L_x_69) ;  /* 0x0000005400408947 */ /* 0x014fea0003800000 */
.L_x_139:
[----:B------:R-:W-:-:S04]  /*3ac0*/  UIADD3 UR4, UPT, UPT, UR31, 0x1, URZ ;  /* 0x000000011f047890 */ /* 0x000fc8000fffe0ff */
[----:B------:R-:W-:-:S04]  /*3ad0*/  UISETP.NE.AND UP0, UPT, UR4, 0x4, UPT ;  /* 0x000000040400788c */ /* 0x000fc8000bf05270 */
[----:B------:R-:W-:Y:S02]  /*3ae0*/  USEL UR6, URZ, 0x1, UP0 ;  /* 0x00000001ff067887 */ /* 0x000fe40008000000 */
[----:B------:R-:W-:-:S04]  /*3af0*/  USEL UR4, UR4, URZ, UP0 ;  /* 0x000000ff04047287 */ /* 0x000fc80008000000 */
[----:B-1----:R-:W-:Y:S01]  /*3b00*/  ULEA UR5, UR4, UR26, 0x3 ;  /* 0x0000001a04057291 */ /* 0x002fe2000f8e18ff */
[----:B------:R-:W-:-:S04]  /*3b10*/  LOP3.LUT R2, R11, UR6, RZ, 0x3c, !PT ;  /* 0x000000060b027c12 */ /* 0x000fc8000f8e3cff */
[----:B--2---:R-:W-:-:S04]  /*3b20*/  SHF.L.U32 R3, R2, 0x1f, RZ ;  /* 0x0000001f02037819 */ /* 0x004fc800000006ff */
[----:B------:R-:W1:Y:S02]  /*3b30*/  SYNCS.PHASECHK.TRANS64.TRYWAIT P0, [UR5], R3 ;  /* 0x00000003ff0075a7 */ /* 0x000e640008001105 */
[----:B-1----:R-:W-:Y:S05]  /*3b40*/  @!P0 BRA `(.L_x_70) ;  /* 0x0000005400348947 */ /* 0x002fea0003800000 */
.L_x_141:
        /* <DEDUP_REMOVED lines=9> */
.L_x_143:
[----:B------:R-:W-:-:S04]  /*3be0*/  UIADD3 UR4, UPT, UPT, UR4, 0x1, URZ ;  /* 0x0000000104047890 */ /* 0x000fc8000fffe0ff */
[----:B------:R-:W-:-:S04]  /*3bf0*/  UISETP.NE.AND UP0, UPT, UR4, 0x4, UPT ;  /* 0x000000040400788c */ /* 0x000fc8000bf05270 */
[----:B------:R-:W-:Y:S02]  /*3c00*/  USEL UR5, URZ, 0x1, UP0 ;  /* 0x00000001ff057887 */ /* 0x000fe40008000000 */
[----:B------:R-:W-:-:S04]  /*3c10*/  USEL UR4, UR4, URZ, UP0 ;  /* 0x000000ff04047287 */ /* 0x000fc80008000000 */
[----:B------:R-:W-:Y:S01]  /*3c20*/  ULEA UR4, UR4, UR26, 0x3 ;  /* 0x0000001a04047291 */ /* 0x000fe2000f8e18ff */
[----:B-1----:R-:W-:-:S04]  /*3c30*/  LOP3.LUT R3, R2, UR5, RZ, 0x3c, !PT ;  /* 0x0000000502037c12 */ /* 0x002fc8000f8e3cff */
[----:B------:R-:W-:-:S04]  /*3c40*/  SHF.L.U32 R3, R3, 0x1f, RZ ;  /* 0x0000001f03037819 */ /* 0x000fc800000006ff */
[----:B------:R-:W1:Y:S02]  /*3c50*/  SYNCS.PHASECHK.TRANS64.TRYWAIT P0, [UR4], R3 ;  /* 0x00000003ff0075a7 */ /* 0x000e640008001104 */
[----:B-1----:R-:W-:Y:S05]  /*3c60*/  @!P0 BRA `(.L_x_72) ;  /* 0x00000054001c8947 */ /* 0x002fea0003800000 */
.L_x_145:
[----:B------:R-:W-:Y:S01]  /*3c70*/  NOP ;  /* 0x0000000000007918 */ /* 0x000fe20000000000 */
[----:B-1----:R-:W1:Y:S01]  /*3c80*/  LDS R0, [UR8+0x14] ;  /* 0x00001408ff007984 */ /* 0x002e620008000800 */
[----:B------:R-:W-:Y:S01]  /*3c90*/  ULOP3.LUT UR4, UR42, 0xffff, URZ, 0xc0, !UPT ;  /* 0x0000ffff2a047892 */ /* 0x000fe2000f8ec0ff */
[----:B------:R-:W-:Y:S01]  /*3ca0*/  UMOV UR5, 0xffff ;  /* 0x0000ffff00057882 */ /* 0x000fe20000000000 */
[----:B------:R-:W-:Y:S02]  /*3cb0*/  UMOV UR6, 0x1 ;  /* 0x0000000100067882 */ /* 0x000fe40000000000 */
[----:B------:R-:W-:-:S04]  /*3cc0*/  USHF.R.U32.HI UR4, URZ, 0x5, UR4 ;  /* 0x00000005ff047899 */ /* 0x000fc80008011604 */
[----:B------:R-:W-:Y:S02]  /*3cd0*/  USHF.L.U32 UR5, UR5, UR4, URZ ;  /* 0x0000000405057299 */ /* 0x000fe400080006ff */
[----:B------:R-:W-:-:S04]  /*3ce0*/  USHF.L.U32 UR4, UR6, UR4, URZ ;  /* 0x0000000406047299 */ /* 0x000fc800080006ff */
[----:B-1----:R-:W-:-:S04]  /*3cf0*/  LOP3.LUT R0, R0, UR5, RZ, 0xc0, !PT ;  /* 0x0000000500007c12 */ /* 0x002fc8000f8ec0ff */
[----:B------:R-:W-:-:S13]  /*3d00*/  ISETP.NE.AND P0, PT, R0, UR5, PT ;  /* 0x0000000500007c0c */ /* 0x000fda000bf05270 */
[----:B------:R-:W-:Y:S05]  /*3d10*/  @P0 BRA `(.L_x_73) ;  /* 0x0000000000580947 */ /* 0x000fea0003800000 */
[----:B------:R-:W1:Y:S02]  /*3d20*/  LDS R0, [UR8+0x18] ;  /* 0x00001808ff007984 */ /* 0x000e640008000800 */
[----:B-1----:R-:W-:-:S04]  /*3d30*/  LOP3.LUT R0, R0, UR4, RZ, 0xc0, !PT ;  /* 0x0000000400007c12 */ /* 0x002fc8000f8ec0ff */
[----:B------:R-:W-:-:S13]  /*3d40*/  ISETP.NE.AND P0, PT, R0, UR4, PT ;  /* 0x0000000400007c0c */ /* 0x000fda000bf05270 */
[----:B------:R-:W-:Y:S05]  /*3d50*/  @P0 BRA `(.L_x_74) ;  /* 0x00000000003c0947 */ /* 0x000fea0003800000 */
[----:B------:R-:W1:Y:S01]  /*3d60*/  S2R R2, SR_LANEID ;  /* 0x0000000000027919 */ /* 0x000e620000000000 */
[----:B------:R-:W-:Y:S01]  /*3d70*/  ULOP3.LUT UR5, URZ, UR5, URZ, 0x33, !UPT ;  /* 0x00000005ff057292 */ /* 0x000fe2000f8e33ff */
[----:B------:R-:W-:Y:S01]  /*3d80*/  LOP3.LUT R4, RZ, UR4, RZ, 0x33, !PT ;  /* 0x00000004ff047c12 */ /* 0x000fe2000f8e33ff */
[----:B------:R-:W-:Y:S02]  /*3d90*/  VOTEU.ANY UR4, UPT, PT ;  /* 0x0000000000047886 */ /* 0x000fe400038e0100 */
[----:B------:R-:W-:Y:S01]  /*3da0*/  UFLO.U32 UR4, UR4 ;  /* 0x00000004000472bd */ /* 0x000fe200080e0000 */
[----:B------:R-:W2:Y:S01]  /*3db0*/  REDUX UR6, R4 ;  /* 0x00000000040673c4 */ /* 0x000ea20000000000 */
[----:B------:R-:W-:-:S06]  /*3dc0*/  IMAD.U32 R0, RZ, RZ, UR5 ;  /* 0x00000005ff007e24 */ /* 0x000fcc000f8e00ff */
[----:B------:R4:W-:Y:S01]  /*3dd0*/  UTCATOMSWS.AND URZ, UR5 ;  /* 0x0000000500ff79e3 */ /* 0x0009e20008000000 */
[----:B------:R-:W3:Y:S01]  /*3de0*/  REDUX UR7, R0 ;  /* 0x00000000000773c4 */ /* 0x000ee20000000000 */
[----:B-1----:R-:W-:Y:S01]  /*3df0*/  ISETP.EQ.U32.AND P0, PT, R2, UR4, PT ;  /* 0x0000000402007c0c */ /* 0x002fe2000bf02070 */
[----:B--2---:R-:W-:Y:S01]  /*3e00*/  IMAD.U32 R2, RZ, RZ, UR6 ;  /* 0x00000006ff027e24 */ /* 0x004fe2000f8e00ff */
[----:B---3--:R-:W-:-:S11]  /*3e10*/  MOV R3, UR7 ;  /* 0x0000000700037c02 */ /* 0x008fd60008000f00 */
[----:B------:R4:W-:Y:S04]  /*3e20*/  @P0 ATOMS.AND RZ, [UR8+0x14], R3 ;  /* 0x00001403ffff098c */ /* 0x0009e8000a800008 */
[----:B------:R4:W-:Y:S01]  /*3e30*/  @P0 ATOMS.AND RZ, [UR8+0x18], R2 ;  /* 0x00001802ffff098c */ /* 0x0009e2000a800008 */
[----:B------:R-:W-:Y:S05]  /*3e40*/  BRA `(.L_x_75) ;  /* 0x0000000000147947 */ /* 0x000fea0003800000 */
.L_x_74:
[----:B------:R-:W-:Y:S02]  /*3e50*/  MOV R2, 0x3e70 ;  /* 0x00003e7000027802 */ /* 0x000fe40000000f00 */
[----:B---3-5:R-:W-:Y:S05]  /*3e60*/  CALL.REL.NOINC `($__internal_0_$__cuda_sm10x_tcgen05_guardrail_trap_col_being_dealloced_not_returned_by_alloc) ;  /* 0x0000005400787944 */ /* 0x028fea0003c00000 */
[----:B------:R-:W-:Y:S05]  /*3e70*/  BRA `(.L_x_75) ;  /* 0x0000000000087947 */ /* 0x000fea0003800000 */
.L_x_73:
[----:B------:R-:W-:Y:S02]  /*3e80*/  MOV R2, 0x3ea0 ;  /* 0x00003ea000027802 */ /* 0x000fe40000000f00 */
[----:B---3-5:R-:W-:Y:S05]  /*3e90*/  CALL.REL.NOINC `($__internal_2_$__cuda_sm10x_tcgen05_guardrail_trap_unallocated_columns_being_dealloced) ;  /* 0x0000005400847944 */ /* 0x028fea0003c00000 */
.L_x_75:
[----:B------:R-:W-:Y:S01]  /*3ea0*/  NOP ;  /* 0x0000000000007918 */ /* 0x000fe20000000000 */
[----:B----4-:R-:W-:Y:S05]  /*3eb0*/  EXIT ;  /* 0x000000000000794d */ /* 0x010fea0003800000 */
.L_x_57:
[----:B------:R-:W-:-:S09]  /*3ec0*/  UISETP.NE.OR UP0, UPT, UR17, 0x3, !UP3 ;  /* 0x000000031100788c */ /* 0x000fd2000df05670 */
[----:B------:R-:W-:Y:S05]  /*3ed0*/  BRA.U UP0, `(.L_x_76) ;  /* 0x0000000d00807547 */ /* 0x000fea000b800000 */
[----:B------:R-:W1:Y:S01]  /*3ee0*/  LDCU UR32, c[0x0][0x370] ;  /* 0x00006e00ff2077ac */ /* 0x000e620008000800 */
[----:B------:R-:W2:Y:S01]  /*3ef0*/  LDC.64 R16, c[0x0][0x348] ;  /* 0x0000d200ff107b82 */ /* 0x000ea20000000a00 */
[----:B------:R-:W-:Y:S02]  /*3f00*/  HFMA2 R13, -RZ, RZ, 0, 0 ;  /* 0x00000000ff0d7431 */ /* 0x000fe400000001ff */
[----:B------:R-:W-:Y:S01]  /*3f10*/  IMAD.MOV.U32 R15, RZ, RZ, 0x1 ;  /* 0x00000001ff0f7424 */ /* 0x000fe200078e00ff */
[----:B------:R-:W1:Y:S01]  /*3f20*/  LDCU.128 UR28, c[0x0][0xb10] ;  /* 0x00016200ff1c77ac */ /* 0x000e620008000c00 */
[----:B------:R-:W-:Y:S01]  /*3f30*/  IMAD.MOV.U32 R14, RZ, RZ, RZ ;  /* 0x000000ffff0e7224 */ /* 0x000fe200078e00ff */
[----:B------:R-:W-:Y:S01]  /*3f40*/  MOV R7, 0x2000 ;  /* 0x0000200000077802 */ /* 0x000fe20000000f00 */
[----:B------:R-:W3:Y:S01]  /*3f50*/  LDCU UR27, c[0x0][0x374] ;  /* 0x00006e80ff1b77ac */ /* 0x000ee20008000800 */
[----:B------:R-:W4:Y:S01]  /*3f60*/  LDC.64 R2, c[0x0][0x888] ;  /* 0x00022200ff027b82 */ /* 0x000f220000000a00 */
[----:B------:R-:W3:Y:S01]  /*3f70*/  LDCU UR15, c[0x0][0xb0c] ;  /* 0x00016180ff0f77ac */ /* 0x000ee20008000800 */
[----:B------:R-:W2:Y:S06]  /*3f80*/  LDCU UR38, c[0x0][0xb20] ;  /* 0x00016400ff2677ac */ /* 0x000eac0008000800 */
[----:B------:R-:W4:Y:S01]  /*3f90*/  LDC.64 R4, c[0x0][0x890] ;  /* 0x00022400ff047b82 */ /* 0x000f220000000a00 */
[----:B------:R-:W2:Y:S01]  /*3fa0*/  LDCU UR4, c[0x0][0xb30] ;  /* 0x00016600ff0477ac */ /* 0x000ea20008000800 */
[----:B------:R-:W-:Y:S01]  /*3fb0*/  UMOV UR21, 0x400 ;  /* 0x0000040000157882 */ /* 0x000fe20000000000 */
[----:B-1----:R-:W-:-:S02]  /*3fc0*/  UIMAD.WIDE.U32 UR6, UR32, UR28, URZ ;  /* 0x0000001c200672a5 */ /* 0x002fc4000f8e00ff */
[----:B---3--:R-:W-:Y:S02]  /*3fd0*/  UIMAD.WIDE.U32 UR8, UR27, UR31, URZ ;  /* 0x0000001f1b0872a5 */ /* 0x008fe4000f8e00ff */
[----:B------:R-:W-:Y:S02]  /*3fe0*/  ULEA UR21, UR45, UR21, 0x18 ;  /* 0x000000152d157291 */ /* 0x000fe4000f8ec0ff */
[----:B------:R-:W-:Y:S02]  /*3ff0*/  UPLOP3.LUT UP3, UPT, UPT, UPT, UPT, 0x40, 0x4 ;  /* 0x000000000004789c */ /* 0x000fe40003f6e870 */
[----:B------:R-:W-:Y:S01]  /*4000*/  UIADD3 UR33, UPT, UPT, UR21, 0x68, URZ ;  /* 0x0000006815217890 */ /* 0x000fe2000fffe0ff */
[----:B------:R-:W-:Y:S01]  /*4010*/  UMOV UR6, UR7 ;  /* 0x0000000700067c82 */ /* 0x000fe20008000000 */
[----:B------:R-:W-:Y:S01]  /*4020*/  UMOV UR34, UR9 ;  /* 0x0000000900227c82 */ /* 0x000fe20008000000 */
[----:B------:R-:W-:Y:S02]  /*4030*/  UISETP.GE.AND UP0, UPT, UR42, 0x1, UPT ;  /* 0x000000012a00788c */ /* 0x000fe4000bf06270 */
[----:B------:R-:W-:Y:S01]  /*4040*/  UISETP.NE.AND UP4, UPT, UR42, 0x1, UPT ;  /* 0x000000012a00788c */ /* 0x000fe2000bf85270 */
[----:B------:R-:W1:Y:S01]  /*4050*/  LDCU.64 UR22, c[0x0][0xb28] ;  /* 0x00016500ff1677ac */ /* 0x000e620008000a00 */
[----:B------:R-:W-:-:S02]  /*4060*/  UISETP.NE.AND UP6, UPT, UR15, 0x1, UPT ;  /* 0x000000010f00788c */ /* 0x000fc4000bfc5270 */
[----:B------:R-:W-:Y:S02]  /*4070*/  UISETP.NE.AND UP5, UPT, UR30, 0x1, UPT ;  /* 0x000000011e00788c */ /* 0x000fe4000bfa5270 */
[----:B------:R-:W-:Y:S02]  /*4080*/  UIADD3 UR17, UPT, UPT, UR21, 0x60, URZ ;  /* 0x0000006015117890 */ /* 0x000fe4000fffe0ff */
[----:B------:R-:W-:Y:S02]  /*4090*/  UPRMT UR33, UR45, 0x654, UR33 ;  /* 0x000006542d217896 */ /* 0x000fe40008000021 */
[----:B------:R-:W-:Y:S02]  /*40a0*/  USHF.R.U32.HI UR35, URZ, UR29, UR6 ;  /* 0x0000001dff237299 */ /* 0x000fe40008011606 */
[----:B--2---:R-:W-:Y:S02]  /*40b0*/  USHF.R.U32.HI UR34, URZ, UR38, UR34 ;  /* 0x00000026ff227299 */ /* 0x004fe40008011622 */
[----:B------:R-:W-:-:S11]  /*40c0*/  UISETP.NE.AND UP2, UPT, UR4, 0x1, UPT ;  /* 0x000000010400788c */ /* 0x000fd6000bf45270 */
.L_x_85:
[C---:B------:R-:W-:Y:S02]  /*40d0*/  LEA R12, R14.reuse, UR21, 0x3 ;  /* 0x000000150e0c7c11 */ /* 0x040fe4000f8e18ff */
[----:B------:R-:W-:Y:S02]  /*40e0*/  SHF.L.U32 R9, R13, 0x1f, RZ ;  /* 0x0000001f0d097819 */ /* 0x000fe400000006ff */
[----:B------:R-:W-:Y:S02]  /*40f0*/  LEA R10, R14, UR21, 0x4 ;  /* 0x000000150e0a7c11 */ /* 0x000fe4000f8e20ff */
[----:B--2---:R-:W2:Y:S02]  /*4100*/  SYNCS.PHASECHK.TRANS64.TRYWAIT P0, [R12+URZ+0x90], R9 ;  /* 0x000090090c0075a7 */ /* 0x004ea400080011ff */
[----:B--2---:R-:W-:Y:S05]  /*4110*/  @!P0 BRA `(.L_x_77) ;  /* 0x0000005000088947 */ /* 0x004fea0003800000 */
.L_x_146:
[----:B--2---:R-:W2:Y:S01]  /*4120*/  LDS.128 R8, [R10+0x120] ;  /* 0x000120000a087984 */ /* 0x004ea20000000c00 */
[----:B------:R-:W-:Y:S01]  /*4130*/  UISETP.GE.AND UP0, UPT, UR42, 0x1, UPT ;  /* 0x000000012a00788c */ /* 0x000fe2000bf06270 */
[----:B------:R-:W-:Y:S01]  /*4140*/  @!PT LDS RZ, [RZ] ;  /* 0x00000000fffff984 */ /* 0x000fe20000000800 */
[----:B------:R-:W-:Y:S01]  /*4150*/  @!PT LDS RZ, [RZ] ;  /* 0x00000000fffff984 */ /* 0x000fe20000000800 */
[----:B------:R-:W-:Y:S01]  /*4160*/  @!PT LDS RZ, [RZ] ;  /* 0x00000000fffff984 */ /* 0x000fe20000000800 */
[----:B------:R-:W-:Y:S01]  /*4170*/  @!PT LDS RZ, [RZ] ;  /* 0x00000000fffff984 */ /* 0x000fe20000000800 */
[----:B------:R3:W-:Y:S06]  /*4180*/  MEMBAR.ALL.CTA ;  /* 0x0000000000007992 */ /* 0x0007ec0000008000 */
[----:B---3--:R-:W3:Y:S01]  /*4190*/  FENCE.VIEW.ASYNC.S ;  /* 0x00000000000073c6 */ /* 0x008ee20000000000 */
[----:B--2---:R-:W-:Y:S11]  /*41a0*/  LOP3.LUT P0, RZ, R10, 0x1, RZ, 0xc0, !PT ;  /* 0x000000010aff7812 */ /* 0x004ff6000780c0ff */
[----:B------:R-:W-:Y:S02]  /*41b0*/  @!UPT UIADD3 URZ, UPT, UPT, URZ, URZ, URZ ;  /* 0x000000fffffff290 */ /* 0x000fe4000fffe0ff */
[----:B---3--:R-:W-:Y:S01]  /*41c0*/  VOTEU.ANY UP1, P0 ;  /* 0x0000000000ff7886 */ /* 0x008fe20000020100 */
[----:B------:R-:W-:Y:S11]  /*41d0*/  PLOP3.LUT P0, PT, PT, PT, UP1, 0x80, 0x8 ;  /* 0x000000000008781c */ /* 0x000ff60003f0f018 */
[----:B------:R-:W-:Y:S02]  /*41e0*/  @!UPT UIADD3 URZ, UPT, UPT, URZ, URZ, URZ ;  /* 0x000000fffffff290 */ /* 0x000fe4000fffe0ff */
[----:B------:R-:W-:Y:S02]  /*41f0*/  @P0 SHF.R.U32.HI R0, RZ, 0x10, R9 ;  /* 0x00000010ff000819 */ /* 0x000fe40000011609 */
[----:B------:R-:W-:Y:S02]  /*4200*/  @P0 MOV R6, R8 ;  /* 0x0000000800060202 */ /* 0x000fe40000000f00 */
[----:B------:R-:W-:Y:S01]  /*4210*/  @P0 R2UR UR4, R0 ;  /* 0x00000000000402ca */ /* 0x000fe200000e0000 */
[----:B------:R-:W-:Y:S01]  /*4220*/  VIADD R0, R12, 0xa0 ;  /* 0x000000a00c007836 */ /* 0x000fe20000000000 */
[----:B------:R-:W-:Y:S02]  /*4230*/  @P0 LOP3.LUT R8, R9, 0xffff, RZ, 0xc0, !PT ;  /* 0x0000ffff09080812 */ /* 0x000fe400078ec0ff */
[----:B------:R-:W-:Y:S02]  /*4240*/  @P0 R2UR UR6, R6 ;  /* 0x00000000060602ca */ /* 0x000fe400000e0000 */
[----:B------:R-:W-:Y:S02]  /*4250*/  PRMT R0, RZ, 0x654, R0 ;  /* 0x00000654ff007816 */ /* 0x000fe40000000000 */
[----:B------:R-:W-:Y:S02]  /*4260*/  @P0 R2UR UR5, R8 ;  /* 0x00000000080502ca */ /* 0x000fe400000e0000 */
[----:B------:R2:W-:Y:S03]  /*4270*/  SYNCS.ARRIVE.TRANS64.RED.A1T0 RZ, [R0+URZ], RZ ;  /* 0x000000ff00ff79a7 */ /* 0x0005e600081004ff */
[----:B------:R-:W-:Y:S04]  /*4280*/  @UP1 UMOV UR26, UR4 ;  /* 0x00000004001a1c82 */ /* 0x000fe80008000000 */
[----:B------:R-:W-:Y:S04]  /*4290*/  @UP1 UMOV UR14, UR6 ;  /* 0x00000006000e1c82 */ /* 0x000fe80008000000 */
[----:B------:R-:W-:Y:S01]  /*42a0*/  @UP1 UMOV UR13, UR5 ;  /* 0x00000005000d1c82 */ /* 0x000fe20008000000 */
[----:B------:R-:W-:Y:S05]  /*42b0*/  BRA.U !UP0, `(.L_x_78) ;  /* 0x0000000108a47547 */ /* 0x000fea000b800000 */
[----:B------:R-:W-:Y:S02]  /*42c0*/  UIMAD.WIDE.U32 UR8, UR13, UR31, URZ ;  /* 0x0000001f0d0872a5 */ /* 0x000fe4000f8e00ff */
[----:B------:R-:W-:Y:S02]  /*42d0*/  UIMAD.WIDE.U32 UR10, UR14, UR28, URZ ;  /* 0x0000001c0e0a72a5 */ /* 0x000fe4000f8e00ff */
[----:B------:R-:W-:Y:S02]  /*42e0*/  USEL UR4, UR27, UR34, !UP5 ;  /* 0x000000221b047287 */ /* 0x000fe4000e800000 */
[----:B------:R-:W-:Y:S02]  /*42f0*/  USEL UR7, UR32, UR35, !UP6 ;  /* 0x0000002320077287 */ /* 0x000fe4000f000000 */
[----:B-1----:R-:W-:Y:S02]  /*4300*/  UIMAD.WIDE.U32 UR18, UR4, UR22, URZ ;  /* 0x00000016041272a5 */ /* 0x002fe4000f8e00ff */
[----:B------:R-:W-:Y:S01]  /*4310*/  UIMAD.WIDE.U32 UR24, UR7, UR22, URZ ;  /* 0x00000016071872a5 */ /* 0x000fe2000f8e00ff */
[----:B------:R-:W-:Y:S02]  /*4320*/  UMOV UR5, UR9 ;  /* 0x0000000900057c82 */ /* 0x000fe40008000000 */
[----:B------:R-:W-:Y:S03]  /*4330*/  USHF.R.U32.HI UR6, URZ, UR38, UR5 ;  /* 0x00000026ff067299 */ /* 0x000fe60008011605 */
[----:B------:R-:W-:Y:S01]  /*4340*/  UMOV UR5, UR11 ;  /* 0x0000000b00057c82 */ /* 0x000fe20008000000 */
[----:B------:R-:W-:Y:S02]  /*4350*/  USEL UR6, UR13, UR6, !UP5 ;  /* 0x000000060d067287 */ /* 0x000fe4000e800000 */
[----:B------:R-:W-:Y:S02]  /*4360*/  USHF.R.U32.HI UR8, URZ, UR29, UR5 ;  /* 0x0000001dff087299 */ /* 0x000fe40008011605 */
[----:B------:R-:W-:Y:S01]  /*4370*/  UIMAD.WIDE.U32 UR10, UR6, UR22, URZ ;  /* 0x00000016060a72a5 */ /* 0x000fe2000f8e00ff */
[----:B------:R-:W-:Y:S02]  /*4380*/  UMOV UR5, UR19 ;  /* 0x0000001300057c82 */ /* 0x000fe40008000000 */
[----:B------:R-:W-:Y:S03]  /*4390*/  @UP4 USHF.R.U32.HI UR4, URZ, UR23, UR5 ;  /* 0x00000017ff044299 */ /* 0x000fe60008011605 */
[----:B------:R-:W-:Y:S01]  /*43a0*/  UMOV UR5, UR25 ;  /* 0x0000001900057c82 */ /* 0x000fe20008000000 */
[----:B------:R-:W-:Y:S02]  /*43b0*/  UIMAD UR4, UR42, UR4, URZ ;  /* 0x000000042a0472a4 */ /* 0x000fe4000f8e02ff */
[----:B------:R-:W-:Y:S02]  /*43c0*/  @UP4 USHF.R.U32.HI UR7, URZ, UR23, UR5 ;  /* 0x00000017ff074299 */ /* 0x000fe40008011605 */
[----:B------:R-:W-:Y:S02]  /*43d0*/  USEL UR5, UR14, UR8, !UP6 ;  /* 0x000000080e057287 */ /* 0x000fe4000f000000 */
[----:B------:R-:W-:Y:S02]  /*43e0*/  UIMAD UR8, UR42, UR7, URZ ;  /* 0x000000072a0872a4 */ /* 0x000fe4000f8e02ff */
[----:B------:R-:W-:Y:S03]  /*43f0*/  UISETP.GE.AND UP0, UPT, UR6, UR4, UPT ;  /* 0x000000040600728c */ /* 0x000fe6000bf06270 */
[----:B------:R-:W-:Y:S01]  /*4400*/  UMOV UR4, UR11 ;  /* 0x0000000b00047c82 */ /* 0x000fe20008000000 */
[----:B------:R-:W-:Y:S02]  /*4410*/  UISETP.GE.OR UP0, UPT, UR5, UR8, UP0 ;  /* 0x000000080500728c */ /* 0x000fe40008706670 */
[----:B------:R-:W-:Y:S02]  /*4420*/  USHF.R.U32.HI UR4, URZ, UR23, UR4 ;  /* 0x00000017ff047299 */ /* 0x000fe40008011604 */
[----:B------:R-:W-:Y:S02]  /*4430*/  UIMAD.WIDE.U32 UR8, UR5, UR22, URZ ;  /* 0x00000016050872a5 */ /* 0x000fe4000f8e00ff */
[----:B------:R-:W-:Y:S04]  /*4440*/  USEL UR10, UR6, UR4, !UP4 ;  /* 0x00000004060a7287 */ /* 0x000fe8000e000000 */
[----:B------:R-:W-:Y:S01]  /*4450*/  UIADD3 UR11, UPT, UPT, -UR10, URZ, URZ ;  /* 0x000000ff0a0b7290 */ /* 0x000fe2000fffe1ff */
[----:B------:R-:W-:Y:S02]  /*4460*/  @!UP0 UMOV UR4, UR9 ;  /* 0x0000000900048c82 */ /* 0x000fe40008000000 */
[----:B------:R-:W-:Y:S02]  /*4470*/  @!UP0 USHF.R.U32.HI UR4, URZ, UR23, UR4 ;  /* 0x00000017ff048299 */ /* 0x000fe40008011604 */
[----:B------:R-:W-:Y:S02]  /*4480*/  UIMAD UR8, UR42, UR11, UR6 ;  /* 0x0000000b2a0872a4 */ /* 0x000fe4000f8e0206 */
[----:B------:R-:W-:Y:S04]  /*4490*/  @!UP0 USEL UR4, UR5, UR4, !UP4 ;  /* 0x0000000405048287 */ /* 0x000fe8000e000000 */
[----:B------:R-:W-:Y:S02]  /*44a0*/  @!UP0 UIMAD UR8, UR7, UR8, UR4 ;  /* 0x00000008070882a4 */ /* 0x000fe4000f8e0204 */
[----:B------:R-:W-:Y:S02]  /*44b0*/  @!UP0 UIADD3 UR9, UPT, UPT, UR10, -UR4, URZ ;  /* 0x800000040a098290 */ /* 0x000fe4000fffe0ff */
[----:B------:R-:W-:Y:S02]  /*44c0*/  UIADD3 UR4, UPT, UPT, -UR5, URZ, URZ ;  /* 0x000000ff05047290 */ /* 0x000fe4000fffe1ff */
[----:B------:R-:W-:Y:S02]  /*44d0*/  UIADD3 UR7, UPT, UPT, -UR6, URZ, URZ ;  /* 0x000000ff06077290 */ /* 0x000fe4000fffe1ff */
[----:B------:R-:W-:Y:S02]  /*44e0*/  @!UP0 UIMAD UR6, UR9, UR42, UR5 ;  /* 0x0000002a090682a4 */ /* 0x000fe4000f8e0205 */
[----:B------:R-:W-:Y:S02]  /*44f0*/  UIMAD UR14, UR15, UR4, UR14 ;  /* 0x000000040f0e72a4 */ /* 0x000fe4000f8e020e */
[----:B------:R-:W-:Y:S01]  /*4500*/  UIMAD UR13, UR30, UR7, UR13 ;  /* 0x000000071e0d72a4 */ /* 0x000fe2000f8e020d */
[----:B------:R-:W-:Y:S02]  /*4510*/  @!UP0 UMOV UR5, UR8 ;  /* 0x0000000800058c82 */ /* 0x000fe40008000000 */
[----:B------:R-:W-:Y:S02]  /*4520*/  UIMAD UR14, UR5, UR15, UR14 ;  /* 0x0000000f050e72a4 */ /* 0x000fe4000f8e020e */
[----:B------:R-:W-:Y:S11]  /*4530*/  UIMAD UR13, UR6, UR30, UR13 ;  /* 0x0000001e060d72a4 */ /* 0x000ff6000f8e020d */
[----:B------:R-:W-:Y:S01]  /*4540*/  @!UPT UIADD3 URZ, UPT, UPT, URZ, URZ, URZ ;  /* 0x000000fffffff290 */ /* 0x000fe2000fffe0ff */
.L_x_78:
[----:B------:R-:W3:Y:S01]  /*4550*/  @!UP2 LDCU.128 UR8, c[0x0][0xb10] ;  /* 0x00016200ff08a7ac */ /* 0x000ee20008000c00 */
[C---:B----4-:R-:W-:Y:S02]  /*4560*/  ISETP.NE.U32.AND P1, PT, R4.reuse, RZ, PT ;  /* 0x000000ff0400720c */ /* 0x050fe40003f25070 */
[----:B------:R-:W-:Y:S02]  /*4570*/  ISETP.NE.U32.AND P0, PT, R4, RZ, PT ;  /* 0x000000ff0400720c */ /* 0x000fe40003f05070 */
[C---:B------:R-:W-:Y:S02]  /*4580*/  ISETP.NE.AND.EX P1, PT, R5.reuse, RZ, PT, P1 ;  /* 0x000000ff0500720c */ /* 0x040fe40003f25310 */
[----:B------:R-:W-:Y:S01]  /*4590*/  ISETP.NE.AND.EX P0, PT, R5, RZ, PT, P0 ;  /* 0x000000ff0500720c */ /* 0x000fe20003f05300 */
[----:B------:R-:W4:Y:S01]  /*45a0*/  @!UP2 LDCU UR5, c[0x0][0xb0c] ;  /* 0x00016180ff05a7ac */ /* 0x000f220008000800 */
[----:B------:R-:W-:Y:S01]  /*45b0*/  SHF.L.U32 R9, R15, 0x1f, RZ ;  /* 0x0000001f0f097819 */ /* 0x000fe200000006ff */
[----:B------:R-:W-:Y:S02]  /*45c0*/  USHF.L.U32 UR19, UR16, 0x7, URZ ;  /* 0x0000000710137899 */ /* 0x000fe400080006ff */
[----:B------:R-:W-:Y:S02]  /*45d0*/  USHF.L.U32 UR18, UR20, 0x7, URZ ;  /* 0x0000000714127899 */ /* 0x000fe400080006ff */
[----:B---3--:R-:W-:Y:S07]  /*45e0*/  UIMAD.WIDE.U32 UR6, UR14, UR8, URZ ;  /* 0x000000080e0672a5 */ /* 0x008fee000f8e00ff */
[----:B------:R-:W-:Y:S01]  /*45f0*/  @!UP2 UMOV UR4, UR7 ;  /* 0x000000070004ac82 */ /* 0x000fe20008000000 */
[----:B----4-:R-:W-:Y:S02]  /*4600*/  @!UP2 UISETP.NE.AND UP0, UPT, UR5, 0x1, UPT ;  /* 0x000000010500a88c */ /* 0x010fe4000bf05270 */
[----:B------:R-:W-:Y:S02]  /*4610*/  @!UP2 USHF.R.U32.HI UR4, URZ, UR9, UR4 ;  /* 0x00000009ff04a299 */ /* 0x000fe40008011604 */
[----:B------:R-:W-:Y:S02]  /*4620*/  UIMAD.WIDE.U32 UR6, UR13, UR11, URZ ;  /* 0x0000000b0d0672a5 */ /* 0x000fe4000f8e00ff */
[----:B------:R-:W-:Y:S02]  /*4630*/  @!UP2 USEL UR8, UR14, UR4, !UP0 ;  /* 0x000000040e08a287 */ /* 0x000fe4000c000000 */
[----:B------:R-:W-:Y:S03]  /*4640*/  @!UP2 UISETP.NE.AND UP0, UPT, UR10, 0x1, UPT ;  /* 0x000000010a00a88c */ /* 0x000fe6000bf05270 */
[----:B------:R-:W-:Y:S02]  /*4650*/  @!UP2 UMOV UR6, UR7 ;  /* 0x000000070006ac82 */ /* 0x000fe40008000000 */
[----:B------:R-:W3:Y:S02]  /*4660*/  @!UP2 LDCU UR4, c[0x0][0xb20] ;  /* 0x00016400ff04a7ac */ /* 0x000ee40008000800 */
[----:B---3--:R-:W-:Y:S04]  /*4670*/  @!UP2 USHF.R.U32.HI UR6, URZ, UR4, UR6 ;  /* 0x00000004ff06a299 */ /* 0x008fe80008011606 */
[----:B------:R-:W-:Y:S04]  /*4680*/  @!UP2 USEL UR6, UR13, UR6, !UP0 ;  /* 0x000000060d06a287 */ /* 0x000fe8000c000000 */
[----:B------:R-:W-:Y:S02]  /*4690*/  @!UP2 UIADD3 UR4, UPT, UPT, -UR8, UR6, URZ ;  /* 0x000000060804a290 */ /* 0x000fe4000fffe1ff */
[----:B------:R-:W-:Y:S02]  /*46a0*/  @!UP2 UIADD3 UR6, UPT, UPT, UR8, -UR6, URZ ;  /* 0x800000060806a290 */ /* 0x000fe4000fffe0ff */
[----:B------:R-:W-:Y:S02]  /*46b0*/  @!UP2 UIMAD UR14, UR4, UR5, UR14 ;  /* 0x00000005040ea2a4 */ /* 0x000fe4000f8e020e */
[----:B------:R-:W-:Y:S01]  /*46c0*/  @!UP2 UIMAD UR13, UR6, UR10, UR13 ;  /* 0x0000000a060da2a4 */ /* 0x000fe2000f8e020d */
[----:B------:R-:W-:Y:S11]  /*46d0*/  BRA.U UP3, `(.L_x_79) ;  /* 0x0000000103107547 */ /* 0x000ff6000b800000 */
[----:B--2---:R-:W-:Y:S04]  /*46e0*/  MOV R0, UR37 ;  /* 0x0000002500007c02 */ /* 0x004fe80008000f00 */
[----:B------:R-:W-:Y:S04]  /*46f0*/  SHF.L.U32 R11, R0, 0x1f, RZ ;  /* 0x0000001f000b7819 */ /* 0x000fe800000006ff */
[----:B------:R-:W2:Y:S02]  /*4700*/  SYNCS.PHASECHK.TRANS64.TRYWAIT P2, [UR21+0x88], R11 ;  /* 0x0000880bff0075a7 */ /* 0x000ea40008041115 */
[----:B--2---:R-:W-:Y:S05]  /*4710*/  @!P2 BRA `(.L_x_80) ;  /* 0x00000048009ca947 */ /* 0x004fea0003800000 */
.L_x_79:
[----:B------:R-:W-:Y:S05]  /*4720*/  @!P1 BRA `(.L_x_81) ;  /* 0x0000000000309947 */ /* 0x000fea0003800000 */
[----:B------:R-:W-:Y:S01]  /*4730*/  ISETP.NE.U32.AND P1, PT, R2, RZ, PT ;  /* 0x000000ff0200720c */ /* 0x000fe20003f25070 */
[----:B------:R-:W3:Y:S01]  /*4740*/  LDCU.64 UR4, c[0x0][0x358] ;  /* 0x00006b00ff0477ac */ /* 0x000ee20008000a00 */
[----:B------:R-:W-:Y:S02]  /*4750*/  IMAD.MOV.U32 R158, RZ, RZ, 0x1 ;  /* 0x00000001ff9e7424 */ /* 0x000fe400078e00ff */
[----:B------:R-:W-:Y:S11]  /*4760*/  ISETP.NE.AND.EX P1, PT, R3, RZ, PT, P1 ;  /* 0x000000ff0300720c */ /* 0x000ff60003f25310 */
[----:B------:R-:W-:Y:S02]  /*4770*/  @!UPT UIADD3 URZ, UPT, UPT, URZ, URZ, URZ ;  /* 0x000000fffffff290 */ /* 0x000fe4000fffe0ff */
[----:B--2---:R-:W2:Y:S01]  /*4780*/  @P1 LDC.64 R10, c[0x0][0x888] ;  /* 0x00022200ff0a1b82 */ /* 0x004ea20000000a00 */
[----:B------:R-:W-:Y:S04]  /*4790*/  @P1 IMAD R0, R4, UR36, RZ ;  /* 0x0000002404001c24 */ /* 0x000fe8000f8e02ff */
[----:B--2---:R-:W-:Y:S04]  /*47a0*/  @P1 IMAD.WIDE R10, R0, 0x4, R10 ;  /* 0x00000004000a1825 */ /* 0x004fe800078e020a */
[----:B------:R-:W-:Y:S01]  /*47b0*/  HFMA2 R0, -RZ, RZ, 0, 5.9604644775390625e-08 ;  /* 0x00000001ff007431 */ /* 0x000fe200000001ff */
[----:B---3-5:R3:W5:Y:S04]  /*47c0*/  @P1 LDG.E R73, desc[UR4][R10.64] ;  /* 0x000000040a491981 */ /* 0x028768000c1e1900 */
[----:B------:R-:W-:Y:S01]  /*47d0*/  @!P1 PRMT R158, R0, 0x7610, R158 ;  /* 0x00007610009e9816 */ /* 0x000fe2000000009e */
[----:B---3--:R-:W4:Y:S06]  /*47e0*/  @!P1 LDC R73, c[0x0][0x880] ;  /* 0x00022000ff499b82 */ /* 0x008f2c0000000800 */
.L_x_81:
[----:B----45:R-:W-:Y:S01]  /*47f0*/  @!P0 FSETP.EQ.AND P1, PT, R73, RZ, PT ;  /* 0x000000ff4900820b */ /* 0x030fe20003f22000 */
[----:B------:R-:W-:Y:S01]  /*4800*/  @!UPT UIADD3 URZ, UPT, UPT, URZ, URZ, URZ ;  /* 0x000000fffffff290 */ /* 0x000fe2000fffe0ff */
[----:B------:R-:W-:Y:S11]  /*4810*/  @!P0 BRA `(.L_x_82) ;  /* 0x0000000000188947 */ /* 0x000ff60003800000 */
[----:B------:R-:W-:Y:S02]  /*4820*/  LOP3.LUT P0, RZ, R158, 0xff, RZ, 0xc0, !PT ;  /* 0x000000ff9eff7812 */ /* 0x000fe4000780c0ff */
[----:B------:R-:W-:Y:S04]  /*4830*/  ISETP.NE.U32.AND P1, PT, R2, RZ, PT ;  /* 0x000000ff0200720c */ /* 0x000fe80003f25070 */
[----:B------:R-:W-:Y:S04]  /*4840*/  ISETP.NE.AND.EX P1, PT, R3, RZ, PT, P1 ;  /* 0x000000ff0300720c */ /* 0x000fe80003f25310 */
[----:B------:R-:W-:Y:S03]  /*4850*/  PLOP3.LUT P1, PT, P1, PT, PT, 0x8, 0x80 ;  /* 0x000000000080781c */ /* 0x000fe60000f2e170 */
[----:B------:R-:W-:Y:S11]  /*4860*/  @P0 FSETP.EQ.AND P1, PT, R73, RZ, PT ;  /* 0x000000ff4900020b */ /* 0x000ff60003f22000 */
[----:B------:R-:W-:Y:S02]  /*4870*/  @!UPT UIADD3 URZ, UPT, UPT, URZ, URZ, URZ ;  /* 0x000000fffffff290 */ /* 0x000fe4000fffe0ff */
.L_x_82:
[----:B------:R-:W3:Y:S01]  /*4880*/  SYNCS.PHASECHK.TRANS64.TRYWAIT P2, [UR21+0x70], R9 ;  /* 0x00007009ff0075a7 */ /* 0x000ee20008041115 */
[----:B------:R-:W-:Y:S04]  /*4890*/  ELECT P0, URZ, PT ;  /* 0x0000000000ff782f */ /* 0x000fe80003800000 */
[----:B------:R-:W-:Y:S11]  /*48a0*/  PLOP3.LUT P1, PT, P1, P0, PT, 0xf2, 0x2f ;  /* 0x00000000002f781c */ /* 0x000ff60000f21e72 */
[----:B------:R-:W-:Y:S02]  /*48b0*/  @!UPT UIADD3 URZ, UPT, UPT, URZ, URZ, URZ ;  /* 0x000000fffffff290 */ /* 0x000fe4000fffe0ff */
[----:B------:R-:W-:Y:S05]  /*48c0*/  @!P1 IADD3 R8, P0, PT, R16, 0x580, RZ ;  /* 0x0000058010089810 */ /* 0x000fea0007f1e0ff */
[----:B------:R-:W-:Y:S01]  /*48d0*/  @!P1 IMAD.X R6, RZ, RZ, R17, P0 ;  /* 0x000000ffff069224 */ /* 0x000fe200000e0611 */
[----:B---3--:R-:W-:Y:S07]  /*48e0*/  @!P2 BRA `(.L_x_83) ;  /* 0x000000480040a947 */ /* 0x008fee0003800000 */
.L_x_149:
[----:B------:R-:W-:Y:S01]  /*48f0*/  @!P1 R2UR UR5, R8 ;  /* 0x00000000080592ca */ /* 0x000fe200000e0000 */
[----:B------:R-:W-:Y:S01]  /*4900*/  VOTEU.ALL UP0, P1 ;  /* 0x0000000000ff7886 */ /* 0x000fe20000800000 */
[----:B------:R-:W-:Y:S01]  /*4910*/  @!P1 R2UR UR4, R6 ;  /* 0x00000000060492ca */ /* 0x000fe200000e0000 */
[----:B--2---:R-:W-:Y:S01]  /*4920*/  @!P1 IMAD.MOV.U32 R0, RZ, RZ, 0x2000 ;  /* 0x00002000ff009424 */ /* 0x004fe200078e00ff */
[----:B------:R-:W-:Y:S01]  /*4930*/  UMOV UR8, 0x0 ;  /* 0x0000000000087882 */ /* 0x000fe20000000000 */
[----:B------:R-:W-:Y:S01]  /*4940*/  UMOV UR9, 0x10000000 ;  /* 0x1000000000097882 */ /* 0x000fe20000000000 */
[----:B------:R-:W-:Y:S01]  /*4950*/  @!UP0 UIADD3 UR16, UPT, UPT, UR21, 0x200, URZ ;  /* 0x0000020015108890 */ /* 0x000fe2000fffe0ff */
[----:B------:R-:W-:Y:S01]  /*4960*/  VIADD R14, R14, 0x1 ;  /* 0x000000010e0e7836 */ /* 0x000fe20000000000 */
[----:B------:R-:W-:Y:S01]  /*4970*/  VOTEU.ALL UP0, P1 ;  /* 0x0000000000ff7886 */ /* 0x000fe20000800000 */
[----:B------:R-:W-:Y:S01]  /*4980*/  UMOV UR20, UR36 ;  /* 0x0000002400147c82 */ /* 0x000fe20008000000 */
[----:B------:R-:W-:Y:S03]  /*4990*/  UPRMT UR6, UR45, 0x654, UR17 ;  /* 0x000006542d067896 */ /* 0x000fe60008000011 */
[----:B------:R-:W-:Y:S02]  /*49a0*/  IMAD.U32 R10, RZ, RZ, UR5 ;  /* 0x00000005ff0a7e24 */ /* 0x000fe4000f8e00ff */
[----:B------:R-:W-:Y:S03]  /*49b0*/  IMAD.U32 R11, RZ, RZ, UR4 ;  /* 0x00000004ff0b7e24 */ /* 0x000fe6000f8e00ff */
[----:B------:R-:W-:Y:S02]  /*49c0*/  @!P1 R2UR UR4, R10 ;  /* 0x000000000a0492ca */ /* 0x000fe400000e0000 */
[----:B------:R-:W-:Y:S11]  /*49d0*/  @!P1 R2UR UR5, R11 ;  /* 0x000000000b0592ca */ /* 0x000ff600000e0000 */
[----:B------:R-:W-:Y:S02]  /*49e0*/  @!UPT UIADD3 URZ, UPT, UPT, URZ, URZ, URZ ;  /* 0x000000fffffff290 */ /* 0x000fe4000fffe0ff */
[----:B------:R2:W-:Y:S01]  /*49f0*/  @!UP0 UTMALDG.3D [UR16], [UR4], desc[UR8] ;  /* 0x00000810040085b4 */ /* 0x0005e20008011000 */
[----:B------:R2:W-:Y:S01]  /*4a00*/  @!P1 SYNCS.ARRIVE.TRANS64.RED.A0TR RZ, [UR21+0x60], R0 ;  /* 0x00006000ffff99a7 */ /* 0x0005e20008300415 */
[----:B------:R-:W-:Y:S01]  /*4a10*/  SYNCS.ARRIVE.TRANS64.RED.A1T0 RZ, [UR6], RZ ;  /* 0x000000ffffff79a7 */ /* 0x000fe20008100406 */
[----:B------:R-:W3:Y:S02]  /*4a20*/  SYNCS.PHASECHK.TRANS64.TRYWAIT P0, [UR21+0x78], R9 ;  /* 0x00007809ff0075a7 */ /* 0x000ee40008001115 */
[----:B--23--:R-:W-:Y:S05]  /*4a30*/  @!P0 BRA `(.L_x_84) ;  /* 0x0000004800048947 */ /* 0x00cfea0003800000 */
.L_x_151:
[----:B------:R-:W-:Y:S01]  /*4a40*/  @!P1 IADD3 R6, P0, PT, R16, 0x580, RZ ;  /* 0x0000058010069810 */ /* 0x000fe20007f1e0ff */
[----:B------:R-:W-:Y:S01]  /*4a50*/  VOTEU.ALL UP0, P1 ;  /* 0x0000000000ff7886 */ /* 0x000fe20000800000 */
[----:B------:R-:W-:Y:S01]  /*4a60*/  UMOV UR6, 0x0 ;  /* 0x0000000000067882 */ /* 0x000fe20000000000 */
[----:B------:R-:W-:Y:S01]  /*4a70*/  UMOV UR7, 0x10000000 ;  /* 0x1000000000077882 */ /* 0x000fe20000000000 */
[----:B------:R-:W-:Y:S01]  /*4a80*/  @!P1 R2UR UR5, R6 ;  /* 0x00000000060592ca */ /* 0x000fe200000e0000 */
[----:B--2---:R-:W-:Y:S01]  /*4a90*/  @!P1 IMAD.X R0, RZ, RZ, R17, P0 ;  /* 0x000000ffff009224 */ /* 0x004fe200000e0611 */
[----:B------:R-:W-:Y:S01]  /*4aa0*/  @!UP0 UIADD3 UR10, UPT, UPT, UR18, 0x40, URZ ;  /* 0x00000040120a8890 */ /* 0x000fe2000fffe0ff */
[----:B------:R-:W-:Y:S01]  /*4ab0*/  R2UR UR16, R160 ;  /* 0x00000000a01072ca */ /* 0x000fe200000e0000 */
[----:B------:R-:W-:Y:S01]  /*4ac0*/  @!UP0 UIADD3 UR8, UPT, UPT, UR21, 0x2200, URZ ;  /* 0x0000220015088890 */ /* 0x000fe2000fffe0ff */
[----:B------:R-:W-:Y:S01]  /*4ad0*/  ISETP.NE.AND P0, PT, R14, 0x2, PT ;  /* 0x000000020e00780c */ /* 0x000fe20003f05270 */
[----:B------:R-:W-:Y:S01]  /*4ae0*/  @!UP0 UIADD3 UR9, UPT, UPT, UR21, 0x68, URZ ;  /* 0x0000006815098890 */ /* 0x000fe2000fffe0ff */
[----:B------:R-:W-:Y:S01]  /*4af0*/  @!P1 R2UR UR4, R0 ;  /* 0x00000000000492ca */ /* 0x000fe200000e0000 */
[----:B------:R-:W-:Y:S01]  /*4b00*/  VOTEU.ALL UP0, P1 ;  /* 0x0000000000ff7886 */ /* 0x000fe20000800000 */
[----:B------:R-:W-:Y:S01]  /*4b10*/  UMOV UR11, UR19 ;  /* 0x00000013000b7c82 */ /* 0x000fe20008000000 */
[----:B------:R-:W-:Y:S01]  /*4b20*/  UMOV UR12, UR36 ;  /* 0x00000024000c7c82 */ /* 0x000fe20008000000 */
[----:B------:R-:W-:Y:S01]  /*4b30*/  SEL R0, RZ, 0x1, P0 ;  /* 0x00000001ff007807 */ /* 0x000fe20000000000 */
[----:B------:R-:W-:Y:S01]  /*4b40*/  UIADD3 UR20, UPT, UPT, UR13, UR63, URZ ;  /* 0x0000003f0d147290 */ /* 0x000fe2000fffe0ff */
[----:B------:R-:W-:Y:S01]  /*4b50*/  IMAD.U32 R8, RZ, RZ, UR5 ;  /* 0x00000005ff087e24 */ /* 0x000fe2000f8e00ff */
[----:B------:R-:W-:Y:S01]  /*4b60*/  LOP3.LUT R15, R15, 0x1, RZ, 0x3c, !PT ;  /* 0x000000010f0f7812 */ /* 0x000fe200078e3cff */
[----:B------:R-:W-:Y:S01]  /*4b70*/  UPLOP3.LUT UP3, UPT, UPT, UPT, UPT, 0x80, 0x8 ;  /* 0x000000000008789c */ /* 0x000fe20003f6f070 */
[----:B------:R-:W-:Y:S01]  /*4b80*/  LOP3.LUT R13, R13, R0, RZ, 0x3c, !PT ;  /* 0x000000000d0d7212 */ /* 0x000fe200078e3cff */
[----:B------:R-:W-:Y:S01]  /*4b90*/  UIADD3 UR16, UPT, UPT, UR14, UR16, URZ ;  /* 0x000000100e107290 */ /* 0x000fe2000fffe0ff */
[----:B------:R-:W-:Y:S01]  /*4ba0*/  SEL R14, R14, RZ, P0 ;  /* 0x000000ff0e0e7207 */ /* 0x000fe20000000000 */
[----:B------:R-:W-:Y:S01]  /*4bb0*/  UMOV UR36, UR26 ;  /* 0x0000001a00247c82 */ /* 0x000fe20008000000 */
[----:B------:R-:W-:Y:S01]  /*4bc0*/  IMAD.U32 R9, RZ, RZ, UR4 ;  /* 0x00000004ff097e24 */ /* 0x000fe2000f8e00ff */
[----:B------:R-:W-:Y:S04]  /*4bd0*/  @!P1 R2UR UR4, R8 ;  /* 0x00000000080492ca */ /* 0x000fe800000e0000 */
[----:B------:R-:W-:Y:S11]  /*4be0*/  @!P1 R2UR UR5, R9 ;  /* 0x00000000090592ca */ /* 0x000ff600000e0000 */
[----:B------:R-:W-:Y:S02]  /*4bf0*/  @!UPT UIADD3 URZ, UPT, UPT, URZ, URZ, URZ ;  /* 0x000000fffffff290 */ /* 0x000fe4000fffe0ff */
[----:B------:R2:W-:Y:S01]  /*4c00*/  @!UP0 UTMALDG.3D [UR8], [UR4], desc[UR6] ;  /* 0x00000608040085b4 */ /* 0x0005e20008011000 */
[----:B------:R2:W-:Y:S01]  /*4c10*/  @!P1 SYNCS.ARRIVE.TRANS64.RED.A0TR RZ, [UR21+0x68], R7 ;  /* 0x00006807ffff99a7 */ /* 0x0005e20008300415 */
[----:B------:R-:W-:Y:S01]  /*4c20*/  SYNCS.ARRIVE.TRANS64.RED.A1T0 RZ, [UR33], RZ ;  /* 0x000000ffffff79a7 */ /* 0x000fe20008100421 */
[----:B------:R-:W-:Y:S05]  /*4c30*/  BRA.U UP1, `(.L_x_85) ;  /* 0xfffffff501247547 */ /* 0x000fea000b83ffff */
[----:B------:R-:W-:-:S04]  /*4c40*/  SHF.L.U32 R3, R15, 0x1f, RZ ;  /* 0x0000001f0f037819 */ /* 0x000fc800000006ff */
[----:B------:R-:W3:Y:S02]  /*4c50*/  SYNCS.PHASECHK.TRANS64.TRYWAIT P0, [UR21+0x70], R3 ;  /* 0x00007003ff0075a7 */ /* 0x000ee40008001115 */
[----:B---3--:R-:W-:Y:S05]  /*4c60*/  @!P0 BRA `(.L_x_86) ;  /* 0x0000004400908947 */ /* 0x008fea0003800000 */
.L_x_153:
[----:B---3--:R-:W-:-:S07]  /*4c70*/  MOV R0, UR21 ;  /* 0x0000001500007c02 */ /* 0x008fce0008000f00 */
.L_x_87:
[----:B---3--:R-:W-:-:S04]  /*4c80*/  SHF.L.U32 R3, R15, 0x1f, RZ ;  /* 0x0000001f0f037819 */ /* 0x008fc800000006ff */
[----:B------:R3:W4:Y:S03]  /*4c90*/  SYNCS.PHASECHK.TRANS64.TRYWAIT P0, [R0+URZ+0x78], R3 ;  /* 0x00007803000075a7 */ /* 0x00072600080011ff */
[----:B----4-:R-:W-:Y:S05]  /*4ca0*/  @!P0 NANOSLEEP.SYNCS 0x989680 ;  /* 0x009896800000895d */ /* 0x010fea0003900000 */
[----:B------:R-:W4:Y:S02]  /*4cb0*/  @!P0 SYNCS.PHASECHK.TRANS64 P0, [R0+URZ+0x78], R3 ;  /* 0x00007803000085a7 */ /* 0x000f2400080010ff */
[----:B-12-4-:R-:W-:Y:S05]  /*4cc0*/  @P0 EXIT ;  /* 0x000000000000094d */ /* 0x016fea0003800000 */
[----:B------:R-:W-:Y:S05]  /*4cd0*/  BRA `(.L_x_87) ;  /* 0xfffffffc00e87947 */ /* 0x000fea000383ffff */
.L_x_76:
[----:B------:R-:W-:-:S06]  /*4ce0*/  UISETP.GE.AND UP0, UPT, UR17, 0x4, UPT ;  /* 0x000000041100788c */ /* 0x000fcc000bf06270 */
[----:B------:R-:W-:-:S13]  /*4cf0*/  PLOP3.LUT P0, PT, PT, PT, UP0, 0x80, 0x8 ;  /* 0x000000000008781c */ /* 0x000fda0003f0f008 */
[----:B------:R-:W-:Y:S05]  /*4d00*/  @!P0 EXIT ;  /* 0x000000000000894d */ /* 0x000fea0003800000 */
[----:B------:R-:W-:Y:S01]  /*4d10*/  BAR.SYNC.DEFER_BLOCKING 0x6, 0xa0 ;  /* 0x0182800000007b1d */ /* 0x000fe20000010000 */
[C---:B------:R-:W-:Y:S01]  /*4d20*/  IMAD.SHL.U32 R4, R170.reuse, 0x40, RZ ;  /* 0x00000040aa047824 */ /* 0x040fe200078e00ff */
[C---:B------:R-:W-:Y:S01]  /*4d30*/  LOP3.LUT R178, R170.reuse, 0x60, RZ, 0xc0, !PT ;  /* 0x00000060aab27812 */ /* 0x040fe200078ec0ff */
[C---:B------:R-:W-:Y:S01]  /*4d40*/  IMAD.SHL.U32 R137, R170.reuse, 0x8, RZ ;  /* 0x00000008aa897824 */ /* 0x040fe200078e00ff */
[C---:B------:R-:W-:Y:S01]  /*4d50*/  LOP3.LUT R176, R170.reuse, 0x2, RZ, 0xc0, !PT ;  /* 0x00000002aab07812 */ /* 0x040fe200078ec0ff */
[----:B------:R-:W-:Y:S01]  /*4d60*/  IMAD.U32 R69, R170, 0x10000, RZ ;  /* 0x00010000aa457824 */ /* 0x000fe200078e00ff */
[----:B------:R-:W-:Y:S02]  /*4d70*/  UMOV UR44, 0x400 ;  /* 0x00000400002c7882 */ /* 0x000fe40000000000 */
[----:B------:R-:W1:Y:S01]  /*4d80*/  LDC.64 R156, c[0x0][0x8b0] ;  /* 0x00022c00ff9c7b82 */ /* 0x000e620000000a00 */
[----:B------:R-:W-:Y:S01]  /*4d90*/  ULEA UR44, UR45, UR44, 0x18 ;  /* 0x0000002c2d2c7291 */ /* 0x000fe2000f8ec0ff */
[----:B------:R-:W-:Y:S01]  /*4da0*/  LOP3.LUT R6, R4, 0x180, RZ, 0xc0, !PT ;  /* 0x0000018004067812 */ /* 0x000fe200078ec0ff */
[----:B------:R-:W-:Y:S01]  /*4db0*/  HFMA2 R68, -RZ, RZ, 0, 0 ;  /* 0x00000000ff447431 */ /* 0x000fe200000001ff */
[----:B------:R-:W-:Y:S01]  /*4dc0*/  LOP3.LUT R69, R69, 0x600000, RZ, 0xc0, !PT ;  /* 0x0060000045457812 */ /* 0x000fe200078ec0ff */
[----:B------:R-:W-:Y:S01]  /*4dd0*/  UIADD3 UR4, UPT, UPT, UR44, 0x4200, URZ ;  /* 0x000042002c047890 */ /* 0x000fe2000fffe0ff */
[----:B------:R-:W-:Y:S01]  /*4de0*/  LOP3.LUT R137, R6, 0x30, R137, 0xf8, !PT ;  /* 0x0000003006897812 */ /* 0x000fe200078ef889 */
[----:B------:R-:W-:Y:S01]  /*4df0*/  IMAD.MOV.U32 R168, RZ, RZ, RZ ;  /* 0x000000ffffa87224 */ /* 0x000fe200078e00ff */
[----:B------:R-:W2:Y:S01]  /*4e00*/  LDC.64 R138, c[0x0][0x8a8] ;  /* 0x00022a00ff8a7b82 */ /* 0x000ea20000000a00 */
[----:B------:R-:W-:Y:S01]  /*4e10*/  LOP3.LUT R170, R170, 0x4, RZ, 0xc0, !PT ;  /* 0x00000004aaaa7812 */ /* 0x000fe200078ec0ff */
[----:B------:R-:W-:Y:S01]  /*4e20*/  IMAD.MOV.U32 R162, RZ, RZ, RZ ;  /* 0x000000ffffa27224 */ /* 0x000fe200078e00ff */
[----:B------:R-:W-:-:S02]  /*4e30*/  LOP3.LUT R137, R137, 0x1e40, R4, 0xf8, !PT ;  /* 0x00001e4089897812 */ /* 0x000fc400078ef804 */
[----:B------:R-:W-:Y:S01]  /*4e40*/  CS2R R166, SRZ ;  /* 0x0000000000a67805 */ /* 0x000fe2000001ff00 */
[----:B------:R-:W-:Y:S01]  /*4e50*/  IMAD.MOV.U32 R165, RZ, RZ, RZ ;  /* 0x000000ffffa57224 */ /* 0x000fe200078e00ff */
[----:B------:R-:W-:Y:S01]  /*4e60*/  IADD3 R169, PT, PT, -R170, 0x2, RZ ;  /* 0x00000002aaa97810 */ /* 0x000fe20007ffe1ff */
[----:B------:R-:W-:Y:S01]  /*4e70*/  IMAD.MOV R164, RZ, RZ, -R176 ;  /* 0x000000ffffa47224 */ /* 0x000fe200078e0ab0 */
[----:B------:R-:W-:Y:S01]  /*4e80*/  IADD3 R171, PT, PT, R137, UR44, RZ ;  /* 0x0000002c89ab7c10 */ /* 0x000fe2000fffe0ff */
[----:B------:R-:W3:Y:S01]  /*4e90*/  LDS R0, [UR44+0x140] ;  /* 0x0001402cff007984 */ /* 0x000ee20008000800 */
[----:B------:R-:W-:Y:S01]  /*4ea0*/  IMAD.MOV R163, RZ, RZ, -R170 ;  /* 0x000000ffffa37224 */ /* 0x000fe200078e0aaa */
[----:B------:R-:W-:Y:S01]  /*4eb0*/  MOV R177, UR4 ;  /* 0x0000000400b17c02 */ /* 0x000fe20008000f00 */
[----:B------:R-:W4:Y:S01]  /*4ec0*/  LDCU UR58, c[0x0][0x370] ;  /* 0x00006e00ff3a77ac */ /* 0x000f220008000800 */
[----:B------:R-:W-:Y:S01]  /*4ed0*/  VIADD R171, R171, 0x200 ;  /* 0x00000200abab7836 */ /* 0x000fe20000000000 */
[----:B------:R-:W1:Y:S01]  /*4ee0*/  LDCU UR43, c[0x0][0xb0c] ;  /* 0x00016180ff2b77ac */ /* 0x000e620008000800 */
[----:B------:R-:W1:Y:S01]  /*4ef0*/  LDCU UR39, c[0x0][0xb30] ;  /* 0x00016600ff2777ac */ /* 0x000e620008000800 */
[----:B------:R-:W1:Y:S01]  /*4f00*/  LDCU.64 UR56, c[0x0][0x888] ;  /* 0x00011100ff3877ac */ /* 0x000e620008000a00 */
[----:B------:R-:W1:Y:S01]  /*4f10*/  LDCU.64 UR40, c[0x0][0xb28] ;  /* 0x00016500ff2877ac */ /* 0x000e620008000a00 */
[----:B------:R-:W1:Y:S01]  /*4f20*/  LDCU.64 UR60, c[0x0][0x890] ;  /* 0x00011200ff3c77ac */ /* 0x000e620008000a00 */
[----:B------:R-:W1:Y:S01]  /*4f30*/  LDCU.128 UR52, c[0x0][0xb10] ;  /* 0x00016200ff3477ac */ /* 0x000e620008000c00 */
[----:B------:R-:W1:Y:S01]  /*4f40*/  LDCU UR47, c[0x0][0x374] ;  /* 0x00006e80ff2f77ac */ /* 0x000e620008000800 */
[----:B------:R-:W-:Y:S01]  /*4f50*/  UIADD3 UR62, UPT, UPT, UR44, 0x200, URZ ;  /* 0x000002002c3e7890 */ /* 0x000fe2000fffe0ff */
[----:B-1234-:R-:W-:-:S11]  /*4f60*/  IMAD.IADD R69, R0, 0x1, R69 ;  /* 0x0000000100457824 */ /* 0x01efd600078e0245 */
.L_x_114:
[C---:B------:R-:W-:Y:S02]  /*4f70*/  LEA R3, R162.reuse, UR44, 0x3 ;  /* 0x0000002ca2037c11 */ /* 0x040fe4000f8e18ff */
[----:B------:R-:W-:Y:S02]  /*4f80*/  SHF.L.U32 R0, R167, 0x1f, RZ ;  /* 0x0000001fa7007819 */ /* 0x000fe400000006ff */
[----:B-1----:R-:W-:Y:S02]  /*4f90*/  LEA R5, R162, UR44, 0x4 ;  /* 0x0000002ca2057c11 */ /* 0x002fe4000f8e20ff */
[----:B------:R-:W1:Y:S02]  /*4fa0*/  SYNCS.PHASECHK.TRANS64.TRYWAIT P0, [R3+URZ+0x90], R0 ;  /* 0x00009000030075a7 */ /* 0x000e6400080011ff */
[----:B-1----:R-:W-:Y:S05]  /*4fb0*/  @!P0 BRA `(.L_x_88) ;  /* 0x0000004000d48947 */ /* 0x002fea0003800000 */
.L_x_154:
        /* <DEDUP_REMOVED lines=11> */
[----:B------:R-:W-:Y:S01]  /*5070*/  PLOP3.LUT P0, PT, PT, PT, UP1, 0x80, 0x8 ;  /* 0x000000000008781c */ /* 0x000fe20003f0f018 */
[----:B------:R-:W-:Y:S11]  /*5080*/  UP2UR UR46, UPR, URZ, 0x2 ;  /* 0x00000002ff2e7883 */ /* 0x000ff60008000000 */
[----:B------:R-:W-:Y:S01]  /*5090*/  @!UPT UIADD3 URZ, UPT, UPT, URZ, URZ, URZ ;  /* 0x000000fffffff290 */ /* 0x000fe2000fffe0ff */
[----:B-1----:R-:W-:Y:S02]  /*50a0*/  @P0 SHF.R.U32.HI R0, RZ, 0x10, R5 ;  /* 0x00000010ff000819 */ /* 0x002fe40000011605 */
        /* <DEDUP_REMOVED lines=12> */
[----:B------:R-:W2:Y:S01]  /*5170*/  LDCU UR12, c[0x0][0xb20] ;  /* 0x00016400ff0c77ac */ /* 0x000ea20008000800 */
[----:B------:R-:W-:Y:S02]  /*5180*/  UIMAD.WIDE.U32 UR4, UR47, UR55, URZ ;  /* 0x000000372f0472a5 */ /* 0x000fe4000f8e00ff */
[----:B------:R-:W-:Y:S02]  /*5190*/  UIMAD.WIDE.U32 UR6, UR58, UR52, URZ ;  /* 0x000000343a0672a5 */ /* 0x000fe4000f8e00ff */
[----:B------:R-:W-:Y:S02]  /*51a0*/  UISETP.NE.AND UP0, UPT, UR54, 0x1, UPT ;  /* 0x000000013600788c */ /* 0x000fe4000bf05270 */
[----:B------:R-:W-:Y:S02]  /*51b0*/  UIMAD.WIDE.U32 UR8, UR37, UR55, URZ ;  /* 0x00000037250872a5 */ /* 0x000fe4000f8e00ff */
[----:B------:R-:W-:Y:S02]  /*51c0*/  UIMAD.WIDE.U32 UR10, UR38, UR52, URZ ;  /* 0x00000034260a72a5 */ /* 0x000fe4000f8e00ff */
[----:B------:R-:W-:Y:S02]  /*51d0*/  UISETP.NE.AND UP1, UPT, UR43, 0x1, UPT ;  /* 0x000000012b00788c */ /* 0x000fe4000bf25270 */
[----:B------:R-:W-:Y:S01]  /*51e0*/  UISETP.NE.AND UP2, UPT, UR42, 0x1, UPT ;  /* 0x000000012a00788c */ /* 0x000fe2000bf45270 */
[----:B------:R-:W-:Y:S02]  /*51f0*/  UMOV UR4, UR5 ;  /* 0x0000000500047c82 */ /* 0x000fe40008000000 */
[----:B--2---:R-:W-:Y:S03]  /*5200*/  USHF.R.U32.HI UR5, URZ, UR12, UR4 ;  /* 0x0000000cff057299 */ /* 0x004fe60008011604 */
[----:B------:R-:W-:Y:S02]  /*5210*/  UMOV UR4, UR7 ;  /* 0x0000000700047c82 */ /* 0x000fe40008000000 */
[----:B------:R-:W-:Y:S02]  /*5220*/  USHF.R.U32.HI UR7, URZ, UR53, UR4 ;  /* 0x00000035ff077299 */ /* 0x000fe40008011604 */
[----:B------:R-:W-:Y:S02]  /*5230*/  USEL UR4, UR47, UR5, !UP0 ;  /* 0x000000052f047287 */ /* 0x000fe4000c000000 */
[----:B------:R-:W-:Y:S01]  /*5240*/  USEL UR7, UR58, UR7, !UP1 ;  /* 0x000000073a077287 */ /* 0x000fe2000c800000 */
[----:B------:R-:W-:Y:S01]  /*5250*/  UMOV UR5, UR9 ;  /* 0x0000000900057c82 */ /* 0x000fe20008000000 */
[----:B------:R-:W-:Y:S02]  /*5260*/  UIMAD.WIDE.U32 UR8, UR4, UR40, URZ ;  /* 0x00000028040872a5 */ /* 0x000fe4000f8e00ff */
[----:B------:R-:W-:Y:S03]  /*5270*/  USHF.R.U32.HI UR6, URZ, UR12, UR5 ;  /* 0x0000000cff067299 */ /* 0x000fe60008011605 */
[----:B------:R-:W-:Y:S01]  /*5280*/  UMOV UR5, UR11 ;  /* 0x0000000b00057c82 */ /* 0x000fe20008000000 */
[----:B------:R-:W-:Y:S02]  /*5290*/  UIMAD.WIDE.U32 UR10, UR7, UR40, URZ ;  /* 0x00000028070a72a5 */ /* 0x000fe4000f8e00ff */
[----:B------:R-:W-:Y:S02]  /*52a0*/  USHF.R.U32.HI UR12, URZ, UR53, UR5 ;  /* 0x00000035ff0c7299 */ /* 0x000fe40008011605 */
[----:B------:R-:W-:Y:S01]  /*52b0*/  USEL UR6, UR37, UR6, !UP0 ;  /* 0x0000000625067287 */ /* 0x000fe2000c000000 */
[----:B------:R-:W-:Y:S02]  /*52c0*/  UMOV UR5, UR9 ;  /* 0x0000000900057c82 */ /* 0x000fe40008000000 */
[----:B------:R-:W-:Y:S01]  /*52d0*/  UMOV UR10, UR11 ;  /* 0x0000000b000a7c82 */ /* 0x000fe20008000000 */
[----:B------:R-:W-:Y:S02]  /*52e0*/  @UP2 USHF.R.U32.HI UR4, URZ, UR41, UR5 ;  /* 0x00000029ff042299 */ /* 0x000fe40008011605 */
[----:B------:R-:W-:Y:S02]  /*52f0*/  @UP2 USHF.R.U32.HI UR7, URZ, UR41, UR10 ;  /* 0x00000029ff072299 */ /* 0x000fe4000801160a */
[----:B------:R-:W-:Y:S02]  /*5300*/  UIMAD UR4, UR42, UR4, URZ ;  /* 0x000000042a0472a4 */ /* 0x000fe4000f8e02ff */
[----:B------:R-:W-:Y:S02]  /*5310*/  UIMAD.WIDE.U32 UR10, UR6, UR40, URZ ;  /* 0x00000028060a72a5 */ /* 0x000fe4000f8e00ff */
[----:B------:R-:W-:Y:S02]  /*5320*/  USEL UR5, UR38, UR12, !UP1 ;  /* 0x0000000c26057287 */ /* 0x000fe4000c800000 */
[----:B------:R-:W-:Y:S02]  /*5330*/  UIMAD UR8, UR42, UR7, URZ ;  /* 0x000000072a0872a4 */ /* 0x000fe4000f8e02ff */
[----:B------:R-:W-:Y:S03]  /*5340*/  UISETP.GE.AND UP0, UPT, UR6, UR4, UPT ;  /* 0x000000040600728c */ /* 0x000fe6000bf06270 */
[----:B------:R-:W-:Y:S01]  /*5350*/  UMOV UR4, UR11 ;  /* 0x0000000b00047c82 */ /* 0x000fe20008000000 */
[----:B------:R-:W-:Y:S02]  /*5360*/  UISETP.GE.OR UP0, UPT, UR5, UR8, UP0 ;  /* 0x000000080500728c */ /* 0x000fe40008706670 */
[----:B------:R-:W-:Y:S02]  /*5370*/  USHF.R.U32.HI UR4, URZ, UR41, UR4 ;  /* 0x00000029ff047299 */ /* 0x000fe40008011604 */
[----:B------:R-:W-:Y:S02]  /*5380*/  UIMAD.WIDE.U32 UR8, UR5, UR40, URZ ;  /* 0x00000028050872a5 */ /* 0x000fe4000f8e00ff */
[----:B------:R-:W-:Y:S02]  /*5390*/  USEL UR11, UR6, UR4, !UP2 ;  /* 0x00000004060b7287 */ /* 0x000fe4000d000000 */
[----:B------:R-:W-:Y:S02]  /*53a0*/  UIADD3 UR8, UPT, UPT, -UR5, URZ, URZ ;  /* 0x000000ff05087290 */ /* 0x000fe4000fffe1ff */
[----:B------:R-:W-:Y:S01]  /*53b0*/  UIADD3 UR10, UPT, UPT, -UR11, URZ, URZ ;  /* 0x000000ff0b0a7290 */ /* 0x000fe2000fffe1ff */
[----:B------:R-:W-:Y:S01]  /*53c0*/  @!UP0 UMOV UR4, UR9 ;  /* 0x0000000900048c82 */ /* 0x000fe20008000000 */
[----:B------:R-:W-:Y:S02]  /*53d0*/  UIADD3 UR9, UPT, UPT, -UR6, URZ, URZ ;  /* 0x000000ff06097290 */ /* 0x000fe4000fffe1ff */
[----:B------:R-:W-:Y:S02]  /*53e0*/  @!UP0 USHF.R.U32.HI UR4, URZ, UR41, UR4 ;  /* 0x00000029ff048299 */ /* 0x000fe40008011604 */
[----:B------:R-:W-:Y:S02]  /*53f0*/  UIMAD UR10, UR42, UR10, UR6 ;  /* 0x0000000a2a0a72a4 */ /* 0x000fe4000f8e0206 */
[----:B------:R-:W-:Y:S04]  /*5400*/  @!UP0 USEL UR4, UR5, UR4, !UP2 ;  /* 0x0000000405048287 */ /* 0x000fe8000d000000 */
[----:B------:R-:W-:Y:S02]  /*5410*/  @!UP0 UIMAD UR10, UR7, UR10, UR4 ;  /* 0x0000000a070a82a4 */ /* 0x000fe4000f8e0204 */
[----:B------:R-:W-:Y:S02]  /*5420*/  @!UP0 UIADD3 UR11, UPT, UPT, UR11, -UR4, URZ ;  /* 0x800000040b0b8290 */ /* 0x000fe4000fffe0ff */
[----:B------:R-:W-:Y:S02]  /*5430*/  UIMAD UR7, UR43, UR8, UR38 ;  /* 0x000000082b0772a4 */ /* 0x000fe4000f8e0226 */
[----:B------:R-:W-:Y:S02]  /*5440*/  @!UP0 UIMAD UR6, UR11, UR42, UR5 ;  /* 0x0000002a0b0682a4 */ /* 0x000fe4000f8e0205 */
[----:B------:R-:W-:Y:S01]  /*5450*/  UIMAD UR4, UR54, UR9, UR37 ;  /* 0x00000009360472a4 */ /* 0x000fe2000f8e0225 */
[----:B------:R-:W-:Y:S02]  /*5460*/  @!UP0 UMOV UR5, UR10 ;  /* 0x0000000a00058c82 */ /* 0x000fe40008000000 */
[----:B------:R-:W-:Y:S02]  /*5470*/  UIMAD UR38, UR5, UR43, UR7 ;  /* 0x0000002b052672a4 */ /* 0x000fe4000f8e0207 */
[----:B------:R-:W-:Y:S11]  /*5480*/  UIMAD UR37, UR6, UR54, UR4 ;  /* 0x00000036062572a4 */ /* 0x000ff6000f8e0204 */
[----:B------:R-:W-:Y:S01]  /*5490*/  @!UPT UIADD3 URZ, UPT, UPT, URZ, URZ, URZ ;  /* 0x000000fffffff290 */ /* 0x000fe2000fffe0ff */
.L_x_89:
[----:B------:R-:W-:Y:S01]  /*54a0*/  UISETP.NE.AND UP0, UPT, UR39, 0x1, UPT ;  /* 0x000000012700788c */ /* 0x000fe2000bf05270 */
[----:B------:R-:W-:Y:S01]  /*54b0*/  IADD3 R162, PT, PT, R162, 0x1, RZ ;  /* 0x00000001a2a27810 */ /* 0x000fe20007ffe0ff */
[----:B------:R-:W-:Y:S02]  /*54c0*/  USHF.L.U32 UR50, UR16, 0x7, URZ ;  /* 0x0000000710327899 */ /* 0x000fe400080006ff */
[----:B------:R-:W-:Y:S07]  /*54d0*/  USHF.L.U32 UR49, UR20, 0x7, URZ ;  /* 0x0000000714317899 */ /* 0x000fee00080006ff */
[----:B------:R-:W2:Y:S01]  /*54e0*/  @!UP0 LDCU.128 UR12, c[0x0][0xb10] ;  /* 0x00016200ff0c87ac */ /* 0x000ea20008000c00 */
[----:B------:R-:W3:Y:S01]  /*54f0*/  @!UP0 LDCU UR5, c[0x0][0xb0c] ;  /* 0x00016180ff0587ac */ /* 0x000ee20008000800 */
[----:B------:R-:W4:Y:S01]  /*5500*/  @!UP0 LDCU UR10, c[0x0][0xb20] ;  /* 0x00016400ff0a87ac */ /* 0x000f220008000800 */
[----:B--2---:R-:W-:Y:S02]  /*5510*/  UIMAD.WIDE.U32 UR8, UR38, UR12, URZ ;  /* 0x0000000c260872a5 */ /* 0x004fe4000f8e00ff */
[----:B------:R-:W-:Y:S02]  /*5520*/  UIMAD.WIDE.U32 UR6, UR37, UR15, URZ ;  /* 0x0000000f250672a5 */ /* 0x000fe4000f8e00ff */
[----:B------:R-:W-:Y:S03]  /*5530*/  @!UP0 UISETP.NE.AND UP1, UPT, UR14, 0x1, UPT ;  /* 0x000000010e00888c */ /* 0x000fe6000bf25270 */
[----:B------:R-:W-:Y:S01]  /*5540*/  @!UP0 UMOV UR4, UR9 ;  /* 0x0000000900048c82 */ /* 0x000fe20008000000 */
[----:B---3--:R-:W-:Y:S02]  /*5550*/  @!UP0 UISETP.NE.AND UP2, UPT, UR5, 0x1, UPT ;  /* 0x000000010500888c */ /* 0x008fe4000bf45270 */
[----:B------:R-:W-:Y:S01]  /*5560*/  @!UP0 USHF.R.U32.HI UR4, URZ, UR13, UR4 ;  /* 0x0000000dff048299 */ /* 0x000fe20008011604 */
[----:B------:R-:W-:Y:S02]  /*5570*/  @!UP0 UMOV UR6, UR7 ;  /* 0x0000000700068c82 */ /* 0x000fe40008000000 */
[----:B----4-:R-:W-:Y:S02]  /*5580*/  @!UP0 USHF.R.U32.HI UR6, URZ, UR10, UR6 ;  /* 0x0000000aff068299 */ /* 0x010fe40008011606 */
[----:B------:R-:W-:Y:S02]  /*5590*/  @!UP0 USEL UR7, UR38, UR4, !UP2 ;  /* 0x0000000426078287 */ /* 0x000fe4000d000000 */
[----:B------:R-:W-:Y:S04]  /*55a0*/  @!UP0 USEL UR6, UR37, UR6, !UP1 ;  /* 0x0000000625068287 */ /* 0x000fe8000c800000 */
[----:B------:R-:W-:Y:S02]  /*55b0*/  @!UP0 UIADD3 UR4, UPT, UPT, -UR7, UR6, URZ ;  /* 0x0000000607048290 */ /* 0x000fe4000fffe1ff */
[----:B------:R-:W-:Y:S02]  /*55c0*/  @!UP0 UIADD3 UR6, UPT, UPT, UR7, -UR6, URZ ;  /* 0x8000000607068290 */ /* 0x000fe4000fffe0ff */
[----:B------:R-:W-:Y:S02]  /*55d0*/  @!UP0 UIMAD UR38, UR4, UR5, UR38 ;  /* 0x00000005042682a4 */ /* 0x000fe4000f8e0226 */
[----:B------:R-:W-:Y:S02]  /*55e0*/  @!UP0 UIMAD UR37, UR6, UR14, UR37 ;  /* 0x0000000e062582a4 */ /* 0x000fe4000f8e0225 */
[----:B------:R-:W-:Y:S09]  /*55f0*/  ULOP3.LUT UP0, URZ, UR62, 0x1b0, URZ, 0xc0, !UPT ;  /* 0x000001b03eff7892 */ /* 0x000ff2000f80c0ff */
[----:B------:R-:W-:Y:S05]  /*5600*/  BRA.U !UP0, `(.L_x_90) ;  /* 0x0000000108407547 */ /* 0x000fea000b800000 */
[----:B------:R-:W2:Y:S01]  /*5610*/  LDCU.64 UR8, c[0x4][0x80] ;  /* 0x01001000ff0877ac */ /* 0x000ea20008000a00 */
[----:B------:R-:W-:Y:S01]  /*5620*/  MOV R3, 0x0 ;  /* 0x0000000000037802 */ /* 0x000fe20000000f00 */
[----:B------:R-:W-:Y:S02]  /*5630*/  HFMA2 R12, -RZ, RZ, 0, 5.9604644775390625e-08 ;  /* 0x00000001ff0c7431 */ /* 0x000fe400000001ff */
[----:B------:R-:W-:Y:S02]  /*5640*/  IMAD.MOV.U32 R8, RZ, RZ, 0x70 ;  /* 0x00000070ff087424 */ /* 0x000fe400078e00ff */
[----:B------:R-:W-:Y:S01]  /*5650*/  IMAD.MOV.U32 R13, RZ, RZ, RZ ;  /* 0x000000ffff0d7224 */ /* 0x000fe200078e00ff */
[----:B------:R-:W3:Y:S01]  /*5660*/  LDCU.64 UR6, c[0x4][0x88] ;  /* 0x01001100ff0677ac */ /* 0x000ee20008000a00 */
[----:B------:R-:W4:Y:S01]  /*5670*/  LDC.64 R2, c[0x4][R3] ;  /* 0x0100000003027b82 */ /* 0x000f220000000a00 */
[----:B------:R-:W1:Y:S01]  /*5680*/  LDCU.64 UR4, c[0x4][0x8] ;  /* 0x01000100ff0477ac */ /* 0x000e620008000a00 */
[----:B--2---:R-:W-:Y:S01]  /*5690*/  MOV R5, UR9 ;  /* 0x0000000900057c02 */ /* 0x004fe20008000f00 */
[----:B------:R-:W-:Y:S01]  /*56a0*/  IMAD.U32 R4, RZ, RZ, UR8 ;  /* 0x00000008ff047e24 */ /* 0x000fe2000f8e00ff */
[----:B---3--:R-:W-:Y:S01]  /*56b0*/  MOV R7, UR7 ;  /* 0x0000000700077c02 */ /* 0x008fe20008000f00 */
[----:B------:R-:W-:Y:S01]  /*56c0*/  IMAD.U32 R6, RZ, RZ, UR6 ;  /* 0x00000006ff067e24 */ /* 0x000fe2000f8e00ff */
[----:B-1----:R-:W-:Y:S01]  /*56d0*/  MOV R11, UR5 ;  /* 0x00000005000b7c02 */ /* 0x002fe20008000f00 */
[----:B------:R-:W-:Y:S02]  /*56e0*/  IMAD.U32 R10, RZ, RZ, UR4 ;  /* 0x00000004ff0a7e24 */ /* 0x000fe4000f8e00ff */
[----:B------:R-:W-:Y:S07]  /*56f0*/  LEPC R20, `(.L_x_90) ;  /* 0x000000001014794e */ /* 0x000fee0000000000 */
[----:B----45:R-:W-:Y:S05]  /*5700*/  CALL.ABS.NOINC R2 ;  /* 0x0000000002007343 */ /* 0x030fea0003c00000 */
.L_x_90:
[----:B------:R-:W-:Y:S01]  /*5710*/  LOP3.LUT P0, RZ, R177, 0x1b0, RZ, 0xc0, !PT ;  /* 0x000001b0b1ff7812 */ /* 0x000fe2000780c0ff */
[----:B------:R-:W-:Y:S11]  /*5720*/  BSSY.RECONVERGENT B6, `(.L_x_91) ;  /* 0x0000013000067945 */ /* 0x000ff60003800200 */
[----:B------:R-:W-:Y:S01]  /*5730*/  @!UPT UIADD3 URZ, UPT, UPT, URZ, URZ, URZ ;  /* 0x000000fffffff290 */ /* 0x000fe2000fffe0ff */
[----:B------:R-:W-:Y:S05]  /*5740*/  @!P0 BRA `(.L_x_92) ;  /* 0x0000000000408947 */ /* 0x000fea0003800000 */
        /* <DEDUP_REMOVED lines=16> */
.L_x_92:
[----:B------:R-:W-:Y:S05]  /*5850*/  BSYNC.RECONVERGENT B6 ;  /* 0x0000000000067941 */ /* 0x000fea0003800200 */
.L_x_91:
[----:B------:R-:W-:Y:S01]  /*5860*/  R2UR UR4, R161 ;  /* 0x00000000a10472ca */ /* 0x000fe200000e0000 */
[----:B------:R-:W-:Y:S01]  /*5870*/  UISETP.NE.U32.AND UP0, UPT, UR60, URZ, UPT ;  /* 0x000000ff3c00728c */ /* 0x000fe2000bf05070 */
[----:B------:R-:W-:Y:S02]  /*5880*/  ISETP.NE.U32.AND P4, PT, R156, RZ, PT ;  /* 0x000000ff9c00720c */ /* 0x000fe40003f85070 */
[----:B------:R-:W-:Y:S01]  /*5890*/  ISETP.NE.U32.AND P2, PT, RZ, UR56, PT ;  /* 0x00000038ff007c0c */ /* 0x000fe2000bf45070 */
[----:B------:R-:W-:Y:S01]  /*58a0*/  UISETP.NE.AND.EX UP1, UPT, UR61, URZ, UPT, UP0 ;  /* 0x000000ff3d00728c */ /* 0x000fe2000bf25300 */
[----:B------:R-:W-:Y:S01]  /*58b0*/  ISETP.NE.AND.EX P4, PT, R157, RZ, PT, P4 ;  /* 0x000000ff9d00720c */ /* 0x000fe20003f85340 */
[----:B------:R-:W-:Y:S01]  /*58c0*/  UPLOP3.LUT UP0, UPT, UPT, UPT, UPT, 0x40, 0x4 ;  /* 0x000000000004789c */ /* 0x000fe20003f0e870 */
[----:B------:R-:W-:Y:S05]  /*58d0*/  ISETP.NE.AND.EX P2, PT, RZ, UR57, PT, P2 ;  /* 0x00000039ff007c0c */ /* 0x000fea000bf45320 */
[----:B------:R-:W-:Y:S06]  /*58e0*/  UISETP.NE.AND UP2, UPT, UR4, URZ, UPT ;  /* 0x000000ff0400728c */ /* 0x000fec000bf45270 */
[----:B------:R-:W-:Y:S05]  /*58f0*/  PLOP3.LUT P1, PT, PT, PT, UP2, 0x80, 0x8 ;  /* 0x000000000008781c */ /* 0x000fea0003f2f028 */
[----:B------:R-:W-:Y:S06]  /*5900*/  @UP2 UPLOP3.LUT UP0, UPT, UPT, UPT, UP1, 0x80, 0x8 ;  /* 0x000000000008289c */ /* 0x000fec0003f0f010 */
[----:B------:R-:W-:Y:S01]  /*5910*/  PLOP3.LUT P0, PT, PT, PT, UP0, 0x80, 0x8 ;  /* 0x000000000008781c */ /* 0x000fe20003f0f008 */
[----:B------:R-:W-:Y:S01]  /*5920*/  @!UPT UIADD3 URZ, UPT, UPT, URZ, URZ, URZ ;  /* 0x000000fffffff290 */ /* 0x000fe2000fffe0ff */
[----:B------:R-:W-:Y:S11]  /*5930*/  BRA.U !UP1, `(.L_x_93) ;  /* 0x00000001093c7547 */ /* 0x000ff6000b800000 */
[----:B------:R-:W-:Y:S01]  /*5940*/  UISETP.NE.U32.AND UP0, UPT, UR56, URZ, UPT ;  /* 0x000000ff3800728c */ /* 0x000fe2000bf05070 */
[----:B-1----:R-:W-:Y:S01]  /*5950*/  HFMA2 R0, -RZ, RZ, 0, 5.9604644775390625e-08 ;  /* 0x00000001ff007431 */ /* 0x002fe200000001ff */
[----:B------:R-:W1:Y:S01]  /*5960*/  LDCU.64 UR8, c[0x0][0x358] ;  /* 0x00006b00ff0877ac */ /* 0x000e620008000a00 */
[----:B------:R-:W-:Y:S01]  /*5970*/  IMAD.MOV.U32 R158, RZ, RZ, 0x1 ;  /* 0x00000001ff9e7424 */ /* 0x000fe200078e00ff */
[----:B------:R-:W-:Y:S06]  /*5980*/  UISETP.NE.AND.EX UP0, UPT, UR57, URZ, UPT, UP0 ;  /* 0x000000ff3900728c */ /* 0x000fec000bf05300 */
[----:B------:R-:W-:Y:S05]  /*5990*/  PLOP3.LUT P3, PT, PT, PT, UP0, 0x80, 0x8 ;  /* 0x000000000008781c */ /* 0x000fea0003f6f008 */
[----:B------:R-:W2:Y:S01]  /*59a0*/  @UP0 LDCU.64 UR4, c[0x0][0x888] ;  /* 0x00011100ff0407ac */ /* 0x000ea20008000a00 */
[----:B------:R-:W-:Y:S07]  /*59b0*/  @UP0 UIMAD UR6, UR36, UR60, URZ ;  /* 0x0000003c240602a4 */ /* 0x000fee000f8e02ff */
[----:B------:R-:W-:Y:S01]  /*59c0*/  @!P3 PRMT R158, R0, 0x7610, R158 ;  /* 0x00007610009eb816 */ /* 0x000fe2000000009e */
[----:B--2---:R-:W-:Y:S06]  /*59d0*/  @UP0 UIMAD.WIDE UR4, UR6, 0x4, UR4 ;  /* 0x00000004060408a5 */ /* 0x004fec000f8e0204 */
[----:B------:R-:W-:Y:S01]  /*59e0*/  IMAD.U32 R2, RZ, RZ, UR4 ;  /* 0x00000004ff027e24 */ /* 0x000fe2000f8e00ff */
[----:B------:R-:W-:Y:S04]  /*59f0*/  MOV R3, UR5 ;  /* 0x0000000500037c02 */ /* 0x000fe80008000f00 */
[----:B------:R-:W2:Y:S01]  /*5a00*/  @!UP0 LDCU UR4, c[0x0][0x880] ;  /* 0x00011000ff0487ac */ /* 0x000ea20008000800 */
[----:B-1---5:R3:W5:Y:S02]  /*5a10*/  @P3 LDG.E R73, desc[UR8][R2.64] ;  /* 0x0000000802493981 */ /* 0x022764000c1e1900 */
[----:B--23--:R-:W-:Y:S02]  /*5a20*/  @!P3 IMAD.U32 R73, RZ, RZ, UR4 ;  /* 0x00000004ff49be24 */ /* 0x00cfe4000f8e00ff */
.L_x_93:
[----:B------:R-:W-:Y:S05]  /*5a30*/  @!P4 BRA `(.L_x_94) ;  /* 0x000000000024c947 */ /* 0x000fea0003800000 */
[----:B------:R-:W-:Y:S01]  /*5a40*/  ISETP.NE.U32.AND P3, PT, R138, RZ, PT ;  /* 0x000000ff8a00720c */ /* 0x000fe20003f65070 */
[----:B------:R-:W2:Y:S03]  /*5a50*/  LDCU.64 UR4, c[0x0][0x358] ;  /* 0x00006b00ff0477ac */ /* 0x000ea60008000a00 */
[----:B------:R-:W-:Y:S11]  /*5a60*/  ISETP.NE.AND.EX P3, PT, R139, RZ, PT, P3 ;  /* 0x000000ff8b00720c */ /* 0x000ff60003f65330 */
[----:B------:R-:W-:Y:S02]  /*5a70*/  @!UPT UIADD3 URZ, UPT, UPT, URZ, URZ, URZ ;  /* 0x000000fffffff290 */ /* 0x000fe4000fffe0ff */
[----:B------:R-:W3:Y:S01]  /*5a80*/  @P3 LDC.64 R2, c[0x0][0x8a8] ;  /* 0x00022a00ff023b82 */ /* 0x000ee20000000a00 */
[----:B-1----:R-:W-:Y:S04]  /*5a90*/  @P3 IMAD R0, R156, UR36, RZ ;  /* 0x000000249c003c24 */ /* 0x002fe8000f8e02ff */
[----:B---3--:R-:W-:Y:S05]  /*5aa0*/  @P3 IMAD.WIDE R2, R0, 0x4, R2 ;  /* 0x0000000400023825 */ /* 0x008fea00078e0202 */
[----:B--2--5:R2:W5:Y:S02]  /*5ab0*/  @P3 LDG.E R70, desc[UR4][R2.64] ;  /* 0x0000000402463981 */ /* 0x024564000c1e1900 */
[----:B--2---:R-:W3:Y:S02]  /*5ac0*/  @!P3 LDC R70, c[0x0][0x8a0] ;  /* 0x00022800ff46bb82 */ /* 0x004ee40000000800 */
.L_x_94:
[----:B-----5:R-:W-:Y:S01]  /*5ad0*/  FSETP.NEU.AND P4, PT, R73, RZ, PT ;  /* 0x000000ff4900720b */ /* 0x020fe20003f8d000 */
[----:B------:R-:W-:Y:S01]  /*5ae0*/  BSSY B1, `(.L_x_95) ;  /* 0x0000047000017945 */ /* 0x000fe20003800000 */
[----:B------:R-:W-:Y:S01]  /*5af0*/  SEL R7, RZ, 0xffffffff, P2 ;  /* 0xffffffffff077807 */ /* 0x000fe20001000000 */
[----:B------:R-:W-:Y:S01]  /*5b00*/  IMAD.MOV.U32 R187, RZ, RZ, 0x1 ;  /* 0x00000001ffbb7424 */ /* 0x000fe200078e00ff */
[----:B------:R-:W-:Y:S01]  /*5b10*/  LOP3.LUT P3, RZ, R158, 0xff, RZ, 0xc0, !PT ;  /* 0x000000ff9eff7812 */ /* 0x000fe2000786c0ff */
[----:B------:R-:W-:Y:S01]  /*5b20*/  IMAD R71, R68, 0x80, R69 ;  /* 0x0000008044477824 */ /* 0x000fe200078e0245 */
[----:B-1----:R-:W-:Y:S02]  /*5b30*/  @P1 SEL R0, RZ, 0xffffffff, P4 ;  /* 0xffffffffff001807 */ /* 0x002fe40002000000 */
[----:B------:R-:W-:Y:S02]  /*5b40*/  CS2R R154, SRZ ;  /* 0x00000000009a7805 */ /* 0x000fe4000001ff00 */
[----:B------:R-:W-:Y:S02]  /*5b50*/  LEA R3, R166, UR44, 0x3 ;  /* 0x0000002ca6037c11 */ /* 0x000fe4000f8e18ff */
[----:B------:R-:W-:Y:S02]  /*5b60*/  CS2R R152, SRZ ;  /* 0x0000000000987805 */ /* 0x000fe4000001ff00 */
[----:B------:R-:W-:Y:S02]  /*5b70*/  @P0 SEL R0, R7, R0, !P3 ;  /* 0x0000000007000207 */ /* 0x000fe40005800000 */
[----:B------:R-:W-:Y:S02]  /*5b80*/  CS2R R150, SRZ ;  /* 0x0000000000967805 */ /* 0x000fe4000001ff00 */
[----:B------:R-:W-:Y:S02]  /*5b90*/  LEA R186, R68, UR44, 0x3 ;  /* 0x0000002c44ba7c11 */ /* 0x000fe4000f8e18ff */
[----:B------:R-:W-:Y:S02]  /*5ba0*/  CS2R R148, SRZ ;  /* 0x0000000000947805 */ /* 0x000fe4000001ff00 */
[----:B------:R-:W-:Y:S02]  /*5bb0*/  @P1 LOP3.LUT R0, R0, 0x1, RZ, 0xc0, !PT ;  /* 0x0000000100001812 */ /* 0x000fe400078ec0ff */
[----:B------:R-:W-:Y:S02]  /*5bc0*/  CS2R R146, SRZ ;  /* 0x0000000000927805 */ /* 0x000fe4000001ff00 */
[----:B------:R-:W-:Y:S02]  /*5bd0*/  SHF.L.U32 R5, R168, 0x1f, RZ ;  /* 0x0000001fa8057819 */ /* 0x000fe400000006ff */
[----:B------:R-:W-:Y:S02]  /*5be0*/  CS2R R144, SRZ ;  /* 0x0000000000907805 */ /* 0x000fe4000001ff00 */
[----:B------:R-:W-:Y:S02]  /*5bf0*/  ISETP.NE.U32.OR P6, PT, R0, 0x1, !P1 ;  /* 0x000000010000780c */ /* 0x000fe40004fc5470 */
[----:B------:R-:W-:Y:S02]  /*5c00*/  CS2R R142, SRZ ;  /* 0x00000000008e7805 */ /* 0x000fe4000001ff00 */
[----:B------:R-:W-:Y:S02]  /*5c10*/  PLOP3.LUT P2, PT, PT, PT, UP1, 0x80, 0x8 ;  /* 0x000000000008781c */ /* 0x000fe40003f4f018 */
[----:B------:R-:W-:Y:S02]  /*5c20*/  CS2R R140, SRZ ;  /* 0x00000000008c7805 */ /* 0x000fe4000001ff00 */
[----:B------:R-:W-:Y:S02]  /*5c30*/  SEL R0, RZ, 0xffffffff, P4 ;  /* 0xffffffffff007807 */ /* 0x000fe40002000000 */
[----:B------:R-:W-:Y:S03]  /*5c40*/  P2R R172, PR, RZ, 0x40 ;  /* 0x00000040ffac7803 */ /* 0x000fe60000000000 */
[----:B------:R-:W-:Y:S04]  /*5c50*/  @P6 SHF.L.U32 R2, R165, 0x1f, RZ ;  /* 0x0000001fa5026819 */ /* 0x000fe800000006ff */
[----:B------:R-:W-:Y:S01]  /*5c60*/  @P2 SEL R0, R7, R0, !P3 ;  /* 0x0000000007002207 */ /* 0x000fe20005800000 */
[----:B------:R-:W1:Y:S03]  /*5c70*/  @P6 SYNCS.PHASECHK.TRANS64.TRYWAIT P1, [R3+URZ+0x60], R2 ;  /* 0x00006002030065a7 */ /* 0x000e6600080211ff */
[----:B------:R-:W-:Y:S04]  /*5c80*/  LOP3.LUT R0, R0, 0x1, RZ, 0xc0, !PT ;  /* 0x0000000100007812 */ /* 0x000fe800078ec0ff */
[----:B------:R-:W-:Y:S04]  /*5c90*/  ISETP.NE.U32.AND P5, PT, R0, 0x1, PT ;  /* 0x000000010000780c */ /* 0x000fe80003fa5070 */
[----:B------:R-:W-:Y:S01]  /*5ca0*/  P2R R192, PR, RZ, 0x20 ;  /* 0x00000020ffc07803 */ /* 0x000fe20000000000 */
[----:B------:R2:W4:Y:S01]  /*5cb0*/  SYNCS.PHASECHK.TRANS64.TRYWAIT P0, [R186+URZ+0xb0], R5 ;  /* 0x0000b005ba0075a7 */ /* 0x00052200080011ff */
[----:B-1----:R-:W-:Y:S01]  /*5cc0*/  @P6 SEL R187, RZ, 0x1, !P1 ;  /* 0x00000001ffbb6807 */ /* 0x002fe20004800000 */
[----:B--2---:R-:W-:Y:S06]  /*5cd0*/  @!P6 BRA `(.L_x_96) ;  /* 0x00000000009ce947 */ /* 0x004fec0003800000 */
[----:B------:R-:W-:Y:S01]  /*5ce0*/  @P5 IMAD R7, R166, 0x2000, R171 ;  /* 0x00002000a6075824 */ /* 0x000fe200078e02ab */
[----:B------:R-:W-:Y:S01]  /*5cf0*/  ISETP.NE.AND P1, PT, R187, RZ, PT ;  /* 0x000000ffbb00720c */ /* 0x000fe20003f25270 */
[----:B------:R-:W-:Y:S01]  /*5d00*/  BSSY B0, `(.L_x_97) ;  /* 0x0000010000007945 */ /* 0x000fe20003800000 */
[----:B------:R-:W-:Y:S01]  /*5d10*/  CS2R R142, SRZ ;  /* 0x00000000008e7805 */ /* 0x000fe2000001ff00 */
[--C-:B------:R-:W-:Y:S01]  /*5d20*/  @P5 IMAD R6, R176, -0x10, R7.reuse ;  /* 0xfffffff0b0065824 */ /* 0x100fe200078e0207 */
[----:B------:R-:W-:Y:S01]  /*5d30*/  CS2R R140, SRZ ;  /* 0x00000000008c7805 */ /* 0x000fe2000001ff00 */
[----:B------:R-:W-:Y:S01]  /*5d40*/  @P5 IMAD R4, R170, -0x10, R7 ;  /* 0xfffffff0aa045824 */ /* 0x000fe200078e0207 */
[----:B------:R-:W-:Y:S01]  /*5d50*/  CS2R R150, SRZ ;  /* 0x0000000000967805 */ /* 0x000fe2000001ff00 */
[----:B------:R-:W-:Y:S01]  /*5d60*/  @P5 IMAD R2, R169, 0x10, R6 ;  /* 0x00000010a9025824 */ /* 0x000fe200078e0206 */
[----:B------:R-:W-:Y:S02]  /*5d70*/  CS2R R148, SRZ ;  /* 0x0000000000947805 */ /* 0x000fe4000001ff00 */
[----:B------:R-:W-:Y:S02]  /*5d80*/  CS2R R146, SRZ ;  /* 0x0000000000927805 */ /* 0x000fe4000001ff00 */
[----:B------:R-:W-:Y:S02]  /*5d90*/  CS2R R144, SRZ ;  /* 0x0000000000907805 */ /* 0x000fe4000001ff00 */
[----:B------:R-:W-:Y:S02]  /*5da0*/  CS2R R154, SRZ ;  /* 0x00000000009a7805 */ /* 0x000fe4000001ff00 */
[----:B------:R-:W-:Y:S01]  /*5db0*/  CS2R R152, SRZ ;  /* 0x0000000000987805 */ /* 0x000fe2000001ff00 */
[----:B------:R-:W-:Y:S06]  /*5dc0*/  @P1 BRA `(.L_x_98) ;  /* 0x00000000000c1947 */ /* 0x000fec0003800000 */
[----:B------:R-:W-:Y:S04]  /*5dd0*/  SHF.L.U32 R0, R165, 0x1f, RZ ;  /* 0x0000001fa5007819 */ /* 0x000fe800000006ff */
[----:B------:R-:W1:Y:S02]  /*5de0*/  SYNCS.PHASECHK.TRANS64.TRYWAIT P1, [R3+URZ+0x60], R0 ;  /* 0x00006000030075a7 */ /* 0x000e6400080211ff */
[----:B-1----:R-:W-:Y:S05]  /*5df0*/  @!P1 BRA `(.L_x_99) ;  /* 0x0000003400589947 */ /* 0x002fea0003800000 */
.L_x_98:
[----:B------:R-:W-:Y:S05]  /*5e00*/  BSYNC B0 ;  /* 0x0000000000007941 */ /* 0x000fea0003800000 */
.L_x_97:
[----:B------:R-:W-:Y:S01]  /*5e10*/  ISETP.NE.AND P1, PT, R192, RZ, PT ;  /* 0x000000ffc000720c */ /* 0x000fe20003f25270 */
[----:B-1----:R-:W-:Y:S02]  /*5e20*/  VIADD R3, R3, 0x70 ;  /* 0x0000007003037836 */ /* 0x002fe40000000000 */
[----:B------:R-:W-:Y:S02]  /*5e30*/  IMAD.U32 R0, RZ, RZ, UR45 ;  /* 0x0000002dff007e24 */ /* 0x000fe4000f8e00ff */
[----:B------:R-:W-:Y:S03]  /*5e40*/  VIADD R166, R166, 0x1 ;  /* 0x00000001a6a67836 */ /* 0x000fe60000000000 */
[----:B------:R-:W-:Y:S05]  /*5e50*/  PRMT R0, R0, 0x654, R3 ;  /* 0x0000065400007816 */ /* 0x000fea0000000003 */
[----:B------:R1:W2:Y:S04]  /*5e60*/  @P1 LDS.128 R140, [R7] ;  /* 0x00000000078c1984 */ /* 0x0002a80000000c00 */
[----:B------:R1:W1:Y:S04]  /*5e70*/  @P1 LDS.128 R148, [R4+0x20] ;  /* 0x0000200004941984 */ /* 0x0002680000000c00 */
[----:B------:R1:W1:Y:S04]  /*5e80*/  @P1 LDS.128 R144, [R6+0x10] ;  /* 0x0000100006901984 */ /* 0x0002680000000c00 */
[----:B------:R1:W1:Y:S01]  /*5e90*/  @P1 LDS.128 R152, [R2+0x10] ;  /* 0x0000100002981984 */ /* 0x0002620000000c00 */
[C---:B------:R-:W-:Y:S01]  /*5ea0*/  ISETP.NE.AND P1, PT, R166.reuse, 0x2, PT ;  /* 0x00000002a600780c */ /* 0x040fe20003f25270 */
[----:B------:R-:W-:Y:S01]  /*5eb0*/  @!PT LDS RZ, [RZ] ;  /* 0x00000000fffff984 */ /* 0x000fe20000000800 */
[----:B------:R-:W-:Y:S01]  /*5ec0*/  @!PT LDS RZ, [RZ] ;  /* 0x00000000fffff984 */ /* 0x000fe20000000800 */
[----:B------:R-:W-:Y:S01]  /*5ed0*/  @!PT LDS RZ, [RZ] ;  /* 0x00000000fffff984 */ /* 0x000fe20000000800 */
[----:B------:R-:W-:Y:S01]  /*5ee0*/  @!PT LDS RZ, [RZ] ;  /* 0x00000000fffff984 */ /* 0x000fe20000000800 */
[----:B------:R5:W-:Y:S06]  /*5ef0*/  MEMBAR.ALL.CTA ;  /* 0x0000000000007992 */ /* 0x000bec0000008000 */
[----:B-----5:R-:W5:Y:S01]  /*5f00*/  FENCE.VIEW.ASYNC.S ;  /* 0x00000000000073c6 */ /* 0x020f620000000000 */
[----:B------:R-:W-:Y:S01]  /*5f10*/  SEL R166, R166, RZ, P1 ;  /* 0x000000ffa6a67207 */ /* 0x000fe20000800000 */
[----:B-----5:R5:W-:Y:S02]  /*5f20*/  SYNCS.ARRIVE.TRANS64.RED.A1T0 RZ, [R0+URZ], RZ ;  /* 0x000000ff00ff79a7 */ /* 0x020be400081004ff */
[----:B-----5:R-:W-:Y:S04]  /*5f30*/  SEL R0, RZ, 0x1, P1 ;  /* 0x00000001ff007807 */ /* 0x020fe80000800000 */
[----:B--2---:R-:W-:Y:S02]  /*5f40*/  LOP3.LUT R165, R165, R0, RZ, 0x3c, !PT ;  /* 0x00000000a5a57212 */ /* 0x004fe400078e3cff */
.L_x_96:
[----:B------:R-:W-:Y:S05]  /*5f50*/  BSYNC B1 ;  /* 0x0000000000017941 */ /* 0x000fea0003800000 */
.L_x_95:
[----:B------:R-:W-:Y:S04]  /*5f60*/  SHF.R.U32.HI R0, RZ, 0x15, R71 ;  /* 0x00000015ff007819 */ /* 0x000fe80000011647 */
[----:B------:R-:W-:Y:S01]  /*5f70*/  LOP3.LUT P1, RZ, R0, 0x3, R159, 0x48, !PT ;  /* 0x0000000300ff7812 */ /* 0x000fe2000782489f */
[----:B------:R-:W-:Y:S01]  /*5f80*/  @!UPT UIADD3 URZ, UPT, UPT, URZ, URZ, URZ ;  /* 0x000000fffffff290 */ /* 0x000fe2000fffe0ff */
[----:B----4-:R-:W-:Y:S11]  /*5f90*/  @P0 BRA `(.L_x_100) ;  /* 0x0000000000080947 */ /* 0x010ff60003800000 */
[----:B------:R-:W2:Y:S02]  /*5fa0*/  SYNCS.PHASECHK.TRANS64.TRYWAIT P0, [R186+URZ+0xb0], R5 ;  /* 0x0000b005ba0075a7 */ /* 0x000ea400080011ff */
[----:B--2---:R-:W-:Y:S05]  /*5fb0*/  @!P0 BRA `(.L_x_101) ;  /* 0x0000003000fc8947 */ /* 0x004fea0003800000 */
.L_x_100:
[----:B------:R-:W-:Y:S04]  /*5fc0*/  BSSY.RECONVERGENT B6, `(.L_x_102) ;  /* 0x0000012000067945 */ /* 0x000fe80003800200 */
[----:B------:R-:W-:Y:S05]  /*5fd0*/  @!P1 BRA `(.L_x_103) ;  /* 0x0000000000409947 */ /* 0x000fea0003800000 */
[----:B------:R-:W2:Y:S01]  /*5fe0*/  LDCU.64 UR8, c[0x4][0x70] ;  /* 0x01000e00ff0877ac */ /* 0x000ea20008000a00 */
[----:B------:R-:W-:Y:S01]  /*5ff0*/  MOV R3, 0x0 ;  /* 0x0000000000037802 */ /* 0x000fe20000000f00 */
[----:B------:R-:W-:Y:S02]  /*6000*/  HFMA2 R12, -RZ, RZ, 0, 5.9604644775390625e-08 ;  /* 0x00000001ff0c7431 */ /* 0x000fe400000001ff */
[----:B------:R-:W-:Y:S02]  /*6010*/  IMAD.MOV.U32 R8, RZ, RZ, 0x192 ;  /* 0x00000192ff087424 */ /* 0x000fe400078e00ff */
[----:B------:R-:W-:Y:S01]  /*6020*/  IMAD.MOV.U32 R13, RZ, RZ, RZ ;  /* 0x000000ffff0d7224 */ /* 0x000fe200078e00ff */
[----:B------:R-:W4:Y:S01]  /*6030*/  LDCU.64 UR6, c[0x4][0x78] ;  /* 0x01000f00ff0677ac */ /* 0x000f220008000a00 */
[----:B-1----:R-:W1:Y:S01]  /*6040*/  LDC.64 R2, c[0x4][R3] ;  /* 0x0100000003027b82 */ /* 0x002e620000000a00 */
[----:B------:R-:W5:Y:S01]  /*6050*/  LDCU.64 UR4, c[0x4][0x10] ;  /* 0x01000200ff0477ac */ /* 0x000f620008000a00 */
[----:B--2---:R-:W-:Y:S01]  /*6060*/  MOV R5, UR9 ;  /* 0x0000000900057c02 */ /* 0x004fe20008000f00 */
[----:B------:R-:W-:Y:S01]  /*6070*/  IMAD.U32 R4, RZ, RZ, UR8 ;  /* 0x00000008ff047e24 */ /* 0x000fe2000f8e00ff */
[----:B----4-:R-:W-:Y:S01]  /*6080*/  MOV R7, UR7 ;  /* 0x0000000700077c02 */ /* 0x010fe20008000f00 */
[----:B------:R-:W-:Y:S01]  /*6090*/  IMAD.U32 R6, RZ, RZ, UR6 ;  /* 0x00000006ff067e24 */ /* 0x000fe2000f8e00ff */
[----:B-----5:R-:W-:Y:S01]  /*60a0*/  MOV R11, UR5 ;  /* 0x00000005000b7c02 */ /* 0x020fe20008000f00 */
[----:B------:R-:W-:Y:S02]  /*60b0*/  IMAD.U32 R10, RZ, RZ, UR4 ;  /* 0x00000004ff0a7e24 */ /* 0x000fe4000f8e00ff */
[----:B------:R-:W-:Y:S07]  /*60c0*/  LEPC R20, `(.L_x_103) ;  /* 0x000000001014794e */ /* 0x000fee0000000000 */
[----:B-1-3--:R-:W-:Y:S05]  /*60d0*/  CALL.ABS.NOINC R2 ;  /* 0x0000000002007343 */ /* 0x00afea0003c00000 */
.L_x_103:
[----:B------:R-:W-:Y:S05]  /*60e0*/  BSYNC.RECONVERGENT B6 ;  /* 0x0000000000067941 */ /* 0x000fea0003800200 */
.L_x_102:
[-C--:B------:R-:W-:Y:S01]  /*60f0*/  F2FP.F16.E5M2.UNPACK_B R74, R140.reuse ;  /* 0x0000008cff4a723e */ /* 0x080fe200020004ff */
[----:B------:R-:W-:Y:S05]  /*6100*/  WARPSYNC.ALL ;  /* 0x0000000000007948 */ /* 0x000fea0003800000 */
[----:B------:R-:W-:Y:S01]  /*6110*/  R2UR UR4, R71 ;  /* 0x00000000470472ca */ /* 0x000fe200000e0000 */
[--C-:B------:R-:W-:Y:S01]  /*6120*/  HADD2.F32 R72, -RZ, R74.reuse.H0_H0 ;  /* 0x2000004aff487230 */ /* 0x100fe20000004100 */
[----:B------:R-:W-:Y:S01]  /*6130*/  F2FP.F16.E5M2.UNPACK_B R76, R140.H1 ;  /* 0x0000008cff4c723e */ /* 0x000fe200030004ff */
[----:B------:R-:W-:Y:S01]  /*6140*/  HADD2.F32 R75, -RZ, R74.H1_H1 ;  /* 0x3000004aff4b7230 */ /* 0x000fe20000004100 */
[-C--:B------:R-:W-:Y:S01]  /*6150*/  F2FP.F16.E5M2.UNPACK_B R78, R141.reuse ;  /* 0x0000008dff4e723e */ /* 0x080fe200020004ff */
[----:B------:R-:W-:Y:S01]  /*6160*/  BSSY.RECONVERGENT B0, `(.L_x_104) ;  /* 0x000011d000007945 */ /* 0x000fe20003800200 */
[----:B------:R-:W-:Y:S01]  /*6170*/  F2FP.F16.E5M2.UNPACK_B R80, R141.H1 ;  /* 0x0000008dff50723e */ /* 0x000fe200030004ff */
[----:B------:R-:W-:Y:S01]  /*6180*/  HADD2.F32 R74, -RZ, R76.H0_H0 ;  /* 0x2000004cff4a7230 */ /* 0x000fe20000004100 */
[-C--:B------:R-:W-:Y:S01]  /*6190*/  F2FP.F16.E5M2.UNPACK_B R82, R142.reuse ;  /* 0x0000008eff52723e */ /* 0x080fe200020004ff */
[--C-:B------:R-:W-:Y:S01]  /*61a0*/  HADD2.F32 R77, -RZ, R78.reuse.H0_H0 ;  /* 0x2000004eff4d7230 */ /* 0x100fe20000004100 */
[----:B------:R-:W-:Y:S01]  /*61b0*/  F2FP.F16.E5M2.UNPACK_B R84, R142.H1 ;  /* 0x0000008eff54723e */ /* 0x000fe200030004ff */
[----:B------:R-:W-:Y:S01]  /*61c0*/  HADD2.F32 R78, -RZ, R78.H1_H1 ;  /* 0x3000004eff4e7230 */ /* 0x000fe20000004100 */
[-C--:B------:R-:W-:Y:S01]  /*61d0*/  F2FP.F16.E5M2.UNPACK_B R86, R143.reuse ;  /* 0x0000008fff56723e */ /* 0x080fe200020004ff */
[----:B-12---:R-:W3:Y:S01]  /*61e0*/  LDTM.x64 R4, tmem[UR4] ;  /* 0x00000004000479ee */ /* 0x006ee20008340000 */
[----:B------:R-:W-:Y:S01]  /*61f0*/  F2FP.F16.E5M2.UNPACK_B R88, R143.H1 ;  /* 0x0000008fff58723e */ /* 0x000fe200030004ff */
[----:B------:R-:W-:Y:S01]  /*6200*/  HADD2.F32 R76, -RZ, R76.H1_H1 ;  /* 0x3000004cff4c7230 */ /* 0x000fe20000004100 */
[-C--:B------:R-:W-:Y:S01]  /*6210*/  F2FP.F16.E5M2.UNPACK_B R90, R144.reuse ;  /* 0x00000090ff5a723e */ /* 0x080fe200020004ff */
[----:B------:R-:W-:Y:S01]  /*6220*/  HADD2.F32 R79, -RZ, R80.H0_H0 ;  /* 0x20000050ff4f7230 */ /* 0x000fe20000004100 */
[----:B------:R-:W-:Y:S01]  /*6230*/  F2FP.F16.E5M2.UNPACK_B R92, R144.H1 ;  /* 0x00000090ff5c723e */ /* 0x000fe200030004ff */
[--C-:B------:R-:W-:Y:S01]  /*6240*/  HADD2.F32 R81, -RZ, R82.reuse.H0_H0 ;  /* 0x20000052ff517230 */ /* 0x100fe20000004100 */
[----:B------:R-:W-:Y:S01]  /*6250*/  ISETP.NE.AND P6, PT, R172, RZ, PT ;  /* 0x000000ffac00720c */ /* 0x000fe20003fc5270 */
[----:B------:R-:W-:Y:S01]  /*6260*/  HADD2.F32 R82, -RZ, R82.H1_H1 ;  /* 0x30000052ff527230 */ /* 0x000fe20000004100 */
[----:B------:R-:W-:Y:S01]  /*6270*/  SHF.L.U32 R194, R164, 0x4, RZ ;  /* 0x00000004a4c27819 */ /* 0x000fe200000006ff */
[--C-:B------:R-:W-:Y:S01]  /*6280*/  HADD2.F32 R85, -RZ, R86.reuse.H0_H0 ;  /* 0x20000056ff557230 */ /* 0x100fe20000004100 */
[----:B------:R-:W-:Y:S01]  /*6290*/  SHF.L.U32 R202, R163, 0x4, RZ ;  /* 0x00000004a3ca7819 */ /* 0x000fe200000006ff */
[----:B------:R-:W-:Y:S01]  /*62a0*/  HADD2.F32 R86, -RZ, R86.H1_H1 ;  /* 0x30000056ff567230 */ /* 0x000fe20000004100 */
[C---:B------:R-:W-:Y:S01]  /*62b0*/  IADD3 R179, PT, PT, R171.reuse, R194, RZ ;  /* 0x000000c2abb37210 */ /* 0x040fe20007ffe0ff */
[--C-:B------:R-:W-:Y:S01]  /*62c0*/  HADD2.F32 R89, -RZ, R90.reuse.H0_H0 ;  /* 0x2000005aff597230 */ /* 0x100fe20000004100 */
[----:B------:R-:W-:Y:S01]  /*62d0*/  IADD3 R185, PT, PT, R171, R202, RZ ;  /* 0x000000caabb97210 */ /* 0x000fe20007ffe0ff */
[----:B------:R-:W-:Y:S01]  /*62e0*/  HADD2.F32 R90, -RZ, R90.H1_H1 ;  /* 0x3000005aff5a7230 */ /* 0x000fe20000004100 */
[----:B------:R-:W-:Y:S01]  /*62f0*/  SHF.L.U32 R200, R169, 0x4, RZ ;  /* 0x00000004a9c87819 */ /* 0x000fe200000006ff */
[----:B------:R-:W-:Y:S01]  /*6300*/  HADD2.F32 R80, -RZ, R80.H1_H1 ;  /* 0x30000050ff507230 */ /* 0x000fe20000004100 */
[----:B------:R-:W-:Y:S01]  /*6310*/  F2FP.F16.E5M2.UNPACK_B R94, R145 ;  /* 0x00000091ff5e723e */ /* 0x000fe200020004ff */
[--C-:B------:R-:W-:Y:S01]  /*6320*/  HADD2.F32 R83, -RZ, R84.reuse.H0_H0 ;  /* 0x20000054ff537230 */ /* 0x100fe20000004100 */
[----:B------:R-:W-:Y:S01]  /*6330*/  IADD3 R184, PT, PT, R200, R179, RZ ;  /* 0x000000b3c8b87210 */ /* 0x000fe20007ffe0ff */
[----:B------:R-:W-:Y:S01]  /*6340*/  HADD2.F32 R84, -RZ, R84.H1_H1 ;  /* 0x30000054ff547230 */ /* 0x000fe20000004100 */
[----:B------:R-:W-:Y:S01]  /*6350*/  F2FP.F16.E5M2.UNPACK_B R98, R146 ;  /* 0x00000092ff62723e */ /* 0x000fe200020004ff */
[C---:B---3--:R-:W-:Y:S01]  /*6360*/  FMUL R0, R70.reuse, R4 ;  /* 0x0000000446007220 */ /* 0x048fe20000400000 */
[C---:B------:R-:W-:Y:S01]  /*6370*/  FMUL R2, R70.reuse, R5 ;  /* 0x0000000546027220 */ /* 0x040fe20000400000 */
[C---:B------:R-:W-:Y:S01]  /*6380*/  FMUL R4, R70.reuse, R8 ;  /* 0x0000000846047220 */ /* 0x040fe20000400000 */
[C---:B------:R-:W-:Y:S01]  /*6390*/  FMUL R5, R70.reuse, R9 ;  /* 0x0000000946057220 */ /* 0x040fe20000400000 */
[C---:B------:R-:W-:Y:S01]  /*63a0*/  FFMA R0, R73.reuse, R72, R0 ;  /* 0x0000004849007223 */ /* 0x040fe20000000000 */
[C---:B------:R-:W-:Y:S01]  /*63b0*/  FFMA R2, R73.reuse, R75, R2 ;  /* 0x0000004b49027223 */ /* 0x040fe20000000002 */
[C---:B------:R-:W-:Y:S01]  /*63c0*/  FMUL R8, R70.reuse, R12 ;  /* 0x0000000c46087220 */ /* 0x040fe20000400000 */
[C---:B------:R-:W-:Y:S01]  /*63d0*/  FMUL R9, R70.reuse, R13 ;  /* 0x0000000d46097220 */ /* 0x040fe20000400000 */
[C---:B------:R-:W-:Y:S01]  /*63e0*/  FMUL R12, R70.reuse, R16 ;  /* 0x00000010460c7220 */ /* 0x040fe20000400000 */
[C---:B------:R-:W-:Y:S01]  /*63f0*/  FMUL R13, R70.reuse, R17 ;  /* 0x00000011460d7220 */ /* 0x040fe20000400000 */
[C---:B------:R-:W-:Y:S01]  /*6400*/  FMUL R16, R70.reuse, R20 ;  /* 0x0000001446107220 */ /* 0x040fe20000400000 */
[C---:B------:R-:W-:Y:S01]  /*6410*/  FMUL R17, R70.reuse, R21 ;  /* 0x0000001546117220 */ /* 0x040fe20000400000 */
[--C-:B------:R-:W-:Y:S02]  /*6420*/  HADD2.F32 R93, -RZ, R94.reuse.H0_H0 ;  /* 0x2000005eff5d7230 */ /* 0x100fe40000004100 */
[C---:B------:R-:W-:Y:S01]  /*6430*/  FMUL R20, R70.reuse, R24 ;  /* 0x0000001846147220 */ /* 0x040fe20000400000 */
[----:B------:R-:W-:Y:S02]  /*6440*/  HADD2.F32 R94, -RZ, R94.H1_H1 ;  /* 0x3000005eff5e7230 */ /* 0x000fe40000004100 */
[C---:B------:R-:W-:Y:S01]  /*6450*/  FMUL R21, R70.reuse, R25 ;  /* 0x0000001946157220 */ /* 0x040fe20000400000 */
[--C-:B------:R-:W-:Y:S02]  /*6460*/  HADD2.F32 R97, -RZ, R98.reuse.H0_H0 ;  /* 0x20000062ff617230 */ /* 0x100fe40000004100 */
[C---:B------:R-:W-:Y:S01]  /*6470*/  FMUL R24, R70.reuse, R28 ;  /* 0x0000001c46187220 */ /* 0x040fe20000400000 */
[----:B------:R-:W-:Y:S02]  /*6480*/  HADD2.F32 R98, -RZ, R98.H1_H1 ;  /* 0x30000062ff627230 */ /* 0x000fe40000004100 */
[C---:B------:R-:W-:Y:S01]  /*6490*/  FMUL R25, R70.reuse, R29 ;  /* 0x0000001d46197220 */ /* 0x040fe20000400000 */
[C---:B------:R-:W-:Y:S01]  /*64a0*/  FMUL R28, R70.reuse, R32 ;  /* 0x00000020461c7220 */ /* 0x040fe20000400000 */
[C---:B------:R-:W-:Y:S01]  /*64b0*/  FMUL R29, R70.reuse, R33 ;  /* 0x00000021461d7220 */ /* 0x040fe20000400000 */
[C---:B------:R-:W-:Y:S01]  /*64c0*/  FMUL R32, R70.reuse, R36 ;  /* 0x0000002446207220 */ /* 0x040fe20000400000 */
[----:B------:R-:W-:Y:S01]  /*64d0*/  F2FP.F16.E5M2.UNPACK_B R96, R145.H1 ;  /* 0x00000091ff60723e */ /* 0x000fe200030004ff */
[C---:B------:R-:W-:Y:S01]  /*64e0*/  FMUL R33, R70.reuse, R37 ;  /* 0x0000002546217220 */ /* 0x040fe20000400000 */
[C---:B------:R-:W-:Y:S01]  /*64f0*/  FMUL R36, R70.reuse, R40 ;  /* 0x0000002846247220 */ /* 0x040fe20000400000 */
[----:B------:R-:W-:Y:S01]  /*6500*/  F2FP.F16.E5M2.UNPACK_B R100, R146.H1 ;  /* 0x00000092ff64723e */ /* 0x000fe200030004ff */
[C---:B------:R-:W-:Y:S01]  /*6510*/  FMUL R37, R70.reuse, R41 ;  /* 0x0000002946257220 */ /* 0x040fe20000400000 */
[C---:B------:R-:W-:Y:S01]  /*6520*/  FMUL R40, R70.reuse, R44 ;  /* 0x0000002c46287220 */ /* 0x040fe20000400000 */
[----:B------:R-:W-:Y:S01]  /*6530*/  F2FP.F16.E5M2.UNPACK_B R102, R147 ;  /* 0x00000093ff66723e */ /* 0x000fe200020004ff */
[C---:B------:R-:W-:Y:S01]  /*6540*/  FMUL R41, R70.reuse, R45 ;  /* 0x0000002d46297220 */ /* 0x040fe20000400000 */
[C---:B------:R-:W-:Y:S01]  /*6550*/  FMUL R44, R70.reuse, R48 ;  /* 0x00000030462c7220 */ /* 0x040fe20000400000 */
[----:B------:R-:W-:Y:S01]  /*6560*/  F2FP.F16.E5M2.UNPACK_B R104, R147.H1 ;  /* 0x00000093ff68723e */ /* 0x000fe200030004ff */
[C---:B------:R-:W-:Y:S01]  /*6570*/  FMUL R45, R70.reuse, R49 ;  /* 0x00000031462d7220 */ /* 0x040fe20000400000 */
[--C-:B------:R-:W-:Y:S02]  /*6580*/  HADD2.F32 R101, -RZ, R102.reuse.H0_H0 ;  /* 0x20000066ff657230 */ /* 0x100fe40000004100 */
[C---:B------:R-:W-:Y:S01]  /*6590*/  FMUL R48, R70.reuse, R52 ;  /* 0x0000003446307220 */ /* 0x040fe20000400000 */
[----:B------:R-:W-:Y:S01]  /*65a0*/  F2FP.F16.E5M2.UNPACK_B R106, R148 ;  /* 0x00000094ff6a723e */ /* 0x000fe200020004ff */
[----:B------:R-:W-:Y:S02]  /*65b0*/  HADD2.F32 R102, -RZ, R102.H1_H1 ;  /* 0x30000066ff667230 */ /* 0x000fe40000004100 */
[C---:B------:R-:W-:Y:S01]  /*65c0*/  FMUL R49, R70.reuse, R53 ;  /* 0x0000003546317220 */ /* 0x040fe20000400000 */
[C---:B------:R-:W-:Y:S01]  /*65d0*/  FMUL R52, R70.reuse, R56 ;  /* 0x0000003846347220 */ /* 0x040fe20000400000 */
[----:B------:R-:W-:Y:S01]  /*65e0*/  F2FP.F16.E5M2.UNPACK_B R108, R148.H1 ;  /* 0x00000094ff6c723e */ /* 0x000fe200030004ff */
[--C-:B------:R-:W-:Y:S02]  /*65f0*/  HADD2.F32 R105, -RZ, R106.reuse.H0_H0 ;  /* 0x2000006aff697230 */ /* 0x100fe40000004100 */
[C---:B------:R-:W-:Y:S01]  /*6600*/  FMUL R53, R70.reuse, R57 ;  /* 0x0000003946357220 */ /* 0x040fe20000400000 */
[----:B------:R-:W-:Y:S02]  /*6610*/  HADD2.F32 R106, -RZ, R106.H1_H1 ;  /* 0x3000006aff6a7230 */ /* 0x000fe40000004100 */
        /* <DEDUP_REMOVED lines=11> */
[C---:B------:R-:W-:Y:S01]  /*66d0*/  FFMA R3, R73.reuse, R74, R3 ;  /* 0x0000004a49037223 */ /* 0x040fe20000000003 */
[----:B------:R-:W-:Y:S01]  /*66e0*/  F2FP.F16.E5M2.UNPACK_B R116, R150.H1 ;  /* 0x00000096ff74723e */ /* 0x000fe200030004ff */
[--C-:B------:R-:W-:Y:S02]  /*66f0*/  HADD2.F32 R113, -RZ, R114.reuse.H0_H0 ;  /* 0x20000072ff717230 */ /* 0x100fe40000004100 */
[C---:B------:R-:W-:Y:S01]  /*6700*/  FFMA R7, R73.reuse, R76, R7 ;  /* 0x0000004c49077223 */ /* 0x040fe20000000007 */
[C---:B------:R-:W-:Y:S01]  /*6710*/  FFMA R4, R73.reuse, R77, R4 ;  /* 0x0000004d49047223 */ /* 0x040fe20000000004 */
[----:B------:R-:W-:Y:S01]  /*6720*/  F2FP.F16.E5M2.UNPACK_B R118, R151 ;  /* 0x00000097ff76723e */ /* 0x000fe200020004ff */
[----:B------:R-:W-:Y:S01]  /*6730*/  FFMA R5, R73, R78, R5 ;  /* 0x0000004e49057223 */ /* 0x000fe20000000005 */
[----:B------:R-:W-:Y:S01]  /*6740*/  HADD2.F32 R114, -RZ, R114.H1_H1 ;  /* 0x30000072ff727230 */ /* 0x000fe20000004100 */
[----:B------:R-:W-:Y:S01]  /*6750*/  F2FP.SATFINITE.E5M2.F32.PACK_AB_MERGE_C R173, R7, R3, RZ ;  /* 0x0000000307ad723e */ /* 0x000fe200048060ff */
[C---:B------:R-:W-:Y:S01]  /*6760*/  FMUL R6, R70.reuse, R10 ;  /* 0x0000000a46067220 */ /* 0x040fe20000400000 */
[--C-:B------:R-:W-:Y:S02]  /*6770*/  HADD2.F32 R117, -RZ, R118.reuse.H0_H0 ;  /* 0x20000076ff757230 */ /* 0x100fe40000004100 */
[----:B------:R-:W-:Y:S01]  /*6780*/  FMUL R11, R70, R11 ;  /* 0x0000000b460b7220 */ /* 0x000fe20000400000 */
[----:B------:R-:W-:Y:S01]  /*6790*/  F2FP.SATFINITE.E5M2.F32.PACK_AB_MERGE_C R172, R2, R0, R173 ;  /* 0x0000000002ac723e */ /* 0x000fe200048060ad */
[C---:B------:R-:W-:Y:S01]  /*67a0*/  FFMA R6, R73.reuse, R79, R6 ;  /* 0x0000004f49067223 */ /* 0x040fe20000000006 */
[----:B------:R-:W-:Y:S02]  /*67b0*/  HADD2.F32 R118, -RZ, R118.H1_H1 ;  /* 0x30000076ff767230 */ /* 0x000fe40000004100 */
[C---:B------:R-:W-:Y:S01]  /*67c0*/  FFMA R11, R73.reuse, R80, R11 ;  /* 0x00000050490b7223 */ /* 0x040fe2000000000b */
[C---:B------:R-:W-:Y:S01]  /*67d0*/  FFMA R8, R73.reuse, R81, R8 ;  /* 0x0000005149087223 */ /* 0x040fe20000000008 */
[----:B------:R-:W-:Y:S01]  /*67e0*/  F2FP.F16.E5M2.UNPACK_B R120, R151.H1 ;  /* 0x00000097ff78723e */ /* 0x000fe200030004ff */
[----:B------:R-:W-:Y:S01]  /*67f0*/  FFMA R9, R73, R82, R9 ;  /* 0x0000005249097223 */ /* 0x000fe20000000009 */
[C---:B------:R-:W-:Y:S01]  /*6800*/  FMUL R10, R70.reuse, R14 ;  /* 0x0000000e460a7220 */ /* 0x040fe20000400000 */
[----:B------:R-:W-:Y:S01]  /*6810*/  F2FP.F16.E5M2.UNPACK_B R122, R152 ;  /* 0x00000098ff7a723e */ /* 0x000fe200020004ff */
[C---:B------:R-:W-:Y:S01]  /*6820*/  FMUL R15, R70.reuse, R15 ;  /* 0x0000000f460f7220 */ /* 0x040fe20000400000 */
[----:B------:R-:W-:Y:S01]  /*6830*/  HADD2.F32 R87, -RZ, R88.H0_H0 ;  /* 0x20000058ff577230 */ /* 0x000fe20000004100 */
[----:B------:R-:W-:Y:S01]  /*6840*/  F2FP.SATFINITE.E5M2.F32.PACK_AB_MERGE_C R174, R11, R6, RZ ;  /* 0x000000060bae723e */ /* 0x000fe200048060ff */
[C---:B------:R-:W-:Y:S01]  /*6850*/  FFMA R10, R73.reuse, R83, R10 ;  /* 0x00000053490a7223 */ /* 0x040fe2000000000a */
[C---:B------:R-:W-:Y:S01]  /*6860*/  FFMA R15, R73.reuse, R84, R15 ;  /* 0x00000054490f7223 */ /* 0x040fe2000000000f */
[C---:B------:R-:W-:Y:S01]  /*6870*/  FFMA R12, R73.reuse, R85, R12 ;  /* 0x00000055490c7223 */ /* 0x040fe2000000000c */
[----:B------:R-:W-:Y:S01]  /*6880*/  F2FP.F16.E5M2.UNPACK_B R124, R152.H1 ;  /* 0x00000098ff7c723e */ /* 0x000fe200030004ff */
[----:B------:R-:W-:Y:S01]  /*6890*/  FFMA R13, R73, R86, R13 ;  /* 0x00000056490d7223 */ /* 0x000fe2000000000d */
[----:B------:R-:W-:Y:S01]  /*68a0*/  F2FP.SATFINITE.E5M2.F32.PACK_AB_MERGE_C R173, R5, R4, R174 ;  /* 0x0000000405ad723e */ /* 0x000fe200048060ae */
[--C-:B------:R-:W-:Y:S01]  /*68b0*/  HADD2.F32 R121, -RZ, R122.reuse.H0_H0 ;  /* 0x2000007aff797230 */ /* 0x100fe20000004100 */
[----:B------:R-:W-:Y:S01]  /*68c0*/  F2FP.SATFINITE.E5M2.F32.PACK_AB_MERGE_C R174, R15, R10, RZ ;  /* 0x0000000a0fae723e */ /* 0x000fe200048060ff */
[----:B------:R-:W-:Y:S02]  /*68d0*/  HADD2.F32 R122, -RZ, R122.H1_H1 ;  /* 0x3000007aff7a7230 */ /* 0x000fe40000004100 */
[C---:B------:R-:W-:Y:S01]  /*68e0*/  FMUL R14, R70.reuse, R18 ;  /* 0x00000012460e7220 */ /* 0x040fe20000400000 */
[----:B------:R-:W-:Y:S01]  /*68f0*/  HADD2.F32 R88, -RZ, R88.H1_H1 ;  /* 0x30000058ff587230 */ /* 0x000fe20000004100 */
[----:B------:R-:W-:Y:S01]  /*6900*/  F2FP.SATFINITE.E5M2.F32.PACK_AB_MERGE_C R174, R9, R8, R174 ;  /* 0x0000000809ae723e */ /* 0x000fe200048060ae */
[C---:B------:R-:W-:Y:S01]  /*6910*/  FMUL R19, R70.reuse, R19 ;  /* 0x0000001346137220 */ /* 0x040fe20000400000 */
[--C-:B------:R-:W-:Y:S02]  /*6920*/  HADD2.F32 R91, -RZ, R92.reuse.H0_H0 ;  /* 0x2000005cff5b7230 */ /* 0x100fe40000004100 */
[C---:B------:R-:W-:Y:S01]  /*6930*/  FFMA R14, R73.reuse, R87, R14 ;  /* 0x00000057490e7223 */ /* 0x040fe2000000000e */
[----:B------:R-:W-:Y:S02]  /*6940*/  HADD2.F32 R92, -RZ, R92.H1_H1 ;  /* 0x3000005cff5c7230 */ /* 0x000fe40000004100 */
[C---:B------:R-:W-:Y:S01]  /*6950*/  FFMA R19, R73.reuse, R88, R19 ;  /* 0x0000005849137223 */ /* 0x040fe20000000013 */
[C---:B------:R-:W-:Y:S01]  /*6960*/  FFMA R16, R73.reuse, R89, R16 ;  /* 0x0000005949107223 */ /* 0x040fe20000000010 */
        /* <DEDUP_REMOVED lines=17> */
[----:B------:R1:W-:Y:S01]  /*6a80*/  STS.128 [R137+UR44+0x4200], R172 ;  /* 0x004200ac89007988 */ /* 0x0003e20008000c2c */
[----:B------:R-:W-:Y:S01]  /*6a90*/  F2FP.SATFINITE.E5M2.F32.PACK_AB_MERGE_C R180, R17, R16, R180 ;  /* 0x0000001011b4723e */ /* 0x000fe200048060b4 */
[C---:B------:R-:W-:Y:S01]  /*6aa0*/  FFMA R22, R73.reuse, R95, R22 ;  /* 0x0000005f49167223 */ /* 0x040fe20000000016 */
[C---:B------:R-:W-:Y:S01]  /*6ab0*/  FMUL R27, R70.reuse, R27 ;  /* 0x0000001b461b7220 */ /* 0x040fe20000400000 */
[--C-:B------:R-:W-:Y:S02]  /*6ac0*/  HADD2.F32 R99, -RZ, R100.reuse.H0_H0 ;  /* 0x20000064ff637230 */ /* 0x100fe40000004100 */
[C---:B------:R-:W-:Y:S01]  /*6ad0*/  FMUL R26, R70.reuse, R30 ;  /* 0x0000001e461a7220 */ /* 0x040fe20000400000 */
[----:B------:R-:W-:Y:S02]  /*6ae0*/  HADD2.F32 R100, -RZ, R100.H1_H1 ;  /* 0x30000064ff647230 */ /* 0x000fe40000004100 */
[C---:B------:R-:W-:Y:S01]  /*6af0*/  FFMA R27, R73.reuse, R96, R27 ;  /* 0x00000060491b7223 */ /* 0x040fe2000000001b */
[C---:B------:R-:W-:Y:S01]  /*6b00*/  FFMA R24, R73.reuse, R97, R24 ;  /* 0x0000006149187223 */ /* 0x040fe20000000018 */
[C---:B------:R-:W-:Y:S01]  /*6b10*/  FFMA R25, R73.reuse, R98, R25 ;  /* 0x0000006249197223 */ /* 0x040fe20000000019 */
[----:B------:R-:W-:Y:S01]  /*6b20*/  F2FP.F16.E5M2.UNPACK_B R130, R154 ;  /* 0x0000009aff82723e */ /* 0x000fe200020004ff */
[----:B------:R-:W-:Y:S01]  /*6b30*/  FFMA R26, R73, R99, R26 ;  /* 0x00000063491a7223 */ /* 0x000fe2000000001a */
[----:B------:R-:W-:Y:S01]  /*6b40*/  F2FP.SATFINITE.E5M2.F32.PACK_AB_MERGE_C R181, R27, R22, RZ ;  /* 0x000000161bb5723e */ /* 0x000fe200048060ff */
[C---:B------:R-:W-:Y:S01]  /*6b50*/  FMUL R31, R70.reuse, R31 ;  /* 0x0000001f461f7220 */ /* 0x040fe20000400000 */
[--C-:B------:R-:W-:Y:S02]  /*6b60*/  HADD2.F32 R103, -RZ, R104.reuse.H0_H0 ;  /* 0x20000068ff677230 */ /* 0x100fe40000004100 */
[C---:B------:R-:W-:Y:S01]  /*6b70*/  FMUL R30, R70.reuse, R34 ;  /* 0x00000022461e7220 */ /* 0x040fe20000400000 */
[----:B------:R-:W-:Y:S01]  /*6b80*/  HADD2.F32 R104, -RZ, R104.H1_H1 ;  /* 0x30000068ff687230 */ /* 0x000fe20000004100 */
[----:B------:R-:W-:Y:S01]  /*6b90*/  F2FP.SATFINITE.E5M2.F32.PACK_AB_MERGE_C R181, R21, R20, R181 ;  /* 0x0000001415b5723e */ /* 0x000fe200048060b5 */
[C---:B------:R-:W-:Y:S01]  /*6ba0*/  FFMA R31, R73.reuse, R100, R31 ;  /* 0x00000064491f7223 */ /* 0x040fe2000000001f */
[C---:B------:R-:W-:Y:S01]  /*6bb0*/  FFMA R28, R73.reuse, R101, R28 ;  /* 0x00000065491c7223 */ /* 0x040fe2000000001c */
[C---:B------:R-:W-:Y:S01]  /*6bc0*/  FFMA R29, R73.reuse, R102, R29 ;  /* 0x00000066491d7223 */ /* 0x040fe2000000001d */
[----:B------:R-:W-:Y:S01]  /*6bd0*/  F2FP.F16.E5M2.UNPACK_B R132, R154.H1 ;  /* 0x0000009aff84723e */ /* 0x000fe200030004ff */
[----:B------:R-:W-:Y:S01]  /*6be0*/  FFMA R30, R73, R103, R30 ;  /* 0x00000067491e7223 */ /* 0x000fe2000000001e */
[----:B------:R-:W-:Y:S01]  /*6bf0*/  F2FP.SATFINITE.E5M2.F32.PACK_AB_MERGE_C R182, R31, R26, RZ ;  /* 0x0000001a1fb6723e */ /* 0x000fe200048060ff */
[----:B------:R-:W-:Y:S02]  /*6c00*/  HADD2.F32 R129, -RZ, R130.H0_H0 ;  /* 0x20000082ff817230 */ /* 0x000fe40000004100 */
[C---:B------:R-:W-:Y:S01]  /*6c10*/  FMUL R35, R70.reuse, R35 ;  /* 0x0000002346237220 */ /* 0x040fe20000400000 */
[----:B------:R-:W-:Y:S01]  /*6c20*/  HADD2.F32 R107, -RZ, R108.H0_H0 ;  /* 0x2000006cff6b7230 */ /* 0x000fe20000004100 */
[----:B------:R-:W-:Y:S01]  /*6c30*/  F2FP.SATFINITE.E5M2.F32.PACK_AB_MERGE_C R182, R25, R24, R182 ;  /* 0x0000001819b6723e */ /* 0x000fe200048060b6 */
[----:B------:R-:W-:Y:S02]  /*6c40*/  HADD2.F32 R130, -RZ, R130.H1_H1 ;  /* 0x30000082ff827230 */ /* 0x000fe40000004100 */
[C---:B------:R-:W-:Y:S01]  /*6c50*/  FFMA R35, R73.reuse, R104, R35 ;  /* 0x0000006849237223 */ /* 0x040fe20000000023 */
[C---:B------:R-:W-:Y:S01]  /*6c60*/  FFMA R32, R73.reuse, R105, R32 ;  /* 0x0000006949207223 */ /* 0x040fe20000000020 */
[----:B------:R-:W-:Y:S01]  /*6c70*/  FFMA R33, R73, R106, R33 ;  /* 0x0000006a49217223 */ /* 0x000fe20000000021 */
[----:B------:R-:W-:Y:S02]  /*6c80*/  HADD2.F32 R108, -RZ, R108.H1_H1 ;  /* 0x3000006cff6c7230 */ /* 0x000fe40000004100 */
        /* <DEDUP_REMOVED lines=16> */
[----:B------:R1:W-:Y:S01]  /*6d90*/  STS.128 [R179+0x4010], R180 ;  /* 0x004010b4b3007388 */ /* 0x0003e20000000c00 */
[----:B------:R-:W-:Y:S01]  /*6da0*/  F2FP.SATFINITE.E5M2.F32.PACK_AB_MERGE_C R188, R33, R32, R188 ;  /* 0x0000002021bc723e */ /* 0x000fe200048060bc */
[C---:B------:R-:W-:Y:S01]  /*6db0*/  FFMA R38, R73.reuse, R111, R38 ;  /* 0x0000006f49267223 */ /* 0x040fe20000000026 */
[C---:B------:R-:W-:Y:S01]  /*6dc0*/  FMUL R43, R70.reuse, R43 ;  /* 0x0000002b462b7220 */ /* 0x040fe20000400000 */
[--C-:B------:R-:W-:Y:S02]  /*6dd0*/  HADD2.F32 R115, -RZ, R116.reuse.H0_H0 ;  /* 0x20000074ff737230 */ /* 0x100fe40000004100 */
[----:B------:R-:W-:Y:S01]  /*6de0*/  FMUL R42, R70, R46 ;  /* 0x0000002e462a7220 */ /* 0x000fe20000400000 */
[----:B------:R-:W-:Y:S02]  /*6df0*/  HADD2.F32 R116, -RZ, R116.H1_H1 ;  /* 0x30000074ff747230 */ /* 0x000fe40000004100 */
[C---:B------:R-:W-:Y:S01]  /*6e00*/  FFMA R43, R73.reuse, R112, R43 ;  /* 0x00000070492b7223 */ /* 0x040fe2000000002b */
[C---:B------:R-:W-:Y:S01]  /*6e10*/  FFMA R40, R73.reuse, R113, R40 ;  /* 0x0000007149287223 */ /* 0x040fe20000000028 */
[C---:B------:R-:W-:Y:S01]  /*6e20*/  FFMA R41, R73.reuse, R114, R41 ;  /* 0x0000007249297223 */ /* 0x040fe20000000029 */
[----:B------:R-:W-:Y:S01]  /*6e30*/  ISETP.NE.AND P0, PT, R178, RZ, PT ;  /* 0x000000ffb200720c */ /* 0x000fe20003f05270 */
        /* <DEDUP_REMOVED lines=10> */
[C---:B------:R-:W-:Y:S01]  /*6ee0*/  FMUL R51, R70.reuse, R51 ;  /* 0x0000003346337220 */ /* 0x040fe20000400000 */
[--C-:B------:R-:W-:Y:S02]  /*6ef0*/  HADD2.F32 R123, -RZ, R124.reuse.H0_H0 ;  /* 0x2000007cff7b7230 */ /* 0x100fe40000004100 */
[C---:B------:R-:W-:Y:S01]  /*6f00*/  FFMA R46, R73.reuse, R119, R46 ;  /* 0x00000077492e7223 */ /* 0x040fe2000000002e */
[----:B------:R-:W-:Y:S02]  /*6f10*/  HADD2.F32 R124, -RZ, R124.H1_H1 ;  /* 0x3000007cff7c7230 */ /* 0x000fe40000004100 */
[C---:B------:R-:W-:Y:S01]  /*6f20*/  FMUL R50, R70.reuse, R54 ;  /* 0x0000003646327220 */ /* 0x040fe20000400000 */
[C---:B------:R-:W-:Y:S01]  /*6f30*/  FFMA R51, R73.reuse, R120, R51 ;  /* 0x0000007849337223 */ /* 0x040fe20000000033 */
[C---:B------:R-:W-:Y:S01]  /*6f40*/  FMUL R55, R70.reuse, R55 ;  /* 0x0000003746377220 */ /* 0x040fe20000400000 */
[C---:B------:R-:W-:Y:S01]  /*6f50*/  FFMA R48, R73.reuse, R121, R48 ;  /* 0x0000007949307223 */ /* 0x040fe20000000030 */
[C---:B------:R-:W-:Y:S01]  /*6f60*/  FFMA R49, R73.reuse, R122, R49 ;  /* 0x0000007a49317223 */ /* 0x040fe20000000031 */
        /* <DEDUP_REMOVED lines=20> */
[----:B------:R-:W-:Y:S01]  /*70b0*/  FFMA R63, R73, R132, R63 ;  /* 0x00000084493f7223 */ /* 0x000fe2000000003f */
[----:B------:R-:W-:Y:S01]  /*70c0*/  FMUL R67, R70, R67 ;  /* 0x0000004346437220 */ /* 0x000fe20000400000 */
[----:B------:R-:W-:Y:S01]  /*70d0*/  F2FP.SATFINITE.E5M2.F32.PACK_AB_MERGE_C R190, R47, R42, RZ ;  /* 0x0000002a2fbe723e */ /* 0x000fe200048060ff */
[----:B------:R-:W-:Y:S01]  /*70e0*/  FFMA R60, R73, R133, R60 ;  /* 0x00000085493c7223 */ /* 0x000fe2000000003c */
[----:B------:R-:W-:Y:S01]  /*70f0*/  F2FP.SATFINITE.E5M2.F32.PACK_AB_MERGE_C R191, R51, R46, RZ ;  /* 0x0000002e33bf723e */ /* 0x000fe200048060ff */
[C---:B------:R-:W-:Y:S01]  /*7100*/  FFMA R61, R73.reuse, R134, R61 ;  /* 0x00000086493d7223 */ /* 0x040fe2000000003d */
[C---:B------:R-:W-:Y:S01]  /*7110*/  FFMA R62, R73.reuse, R135, R62 ;  /* 0x00000087493e7223 */ /* 0x040fe2000000003e */
[----:B------:R-:W-:Y:S01]  /*7120*/  FFMA R67, R73, R136, R67 ;  /* 0x0000008849437223 */ /* 0x000fe20000000043 */
[----:B------:R-:W-:Y:S02]  /*7130*/  F2FP.SATFINITE.E5M2.F32.PACK_AB_MERGE_C R190, R41, R40, R190 ;  /* 0x0000002829be723e */ /* 0x000fe400048060be */
[----:B------:R-:W-:Y:S02]  /*7140*/  F2FP.SATFINITE.E5M2.F32.PACK_AB_MERGE_C R191, R45, R44, R191 ;  /* 0x0000002c2dbf723e */ /* 0x000fe400048060bf */
[----:B------:R-:W-:Y:S02]  /*7150*/  F2FP.SATFINITE.E5M2.F32.PACK_AB_MERGE_C R196, R55, R50, RZ ;  /* 0x0000003237c4723e */ /* 0x000fe400048060ff */
[----:B------:R-:W-:Y:S01]  /*7160*/  F2FP.SATFINITE.E5M2.F32.PACK_AB_MERGE_C R197, R59, R54, RZ ;  /* 0x000000363bc5723e */ /* 0x000fe200048060ff */
[----:B------:R1:W-:Y:S01]  /*7170*/  STS.128 [R185+0x4020], R188 ;  /* 0x004020bcb9007388 */ /* 0x0003e20000000c00 */
[----:B------:R-:W-:Y:S02]  /*7180*/  F2FP.SATFINITE.E5M2.F32.PACK_AB_MERGE_C R198, R63, R58, RZ ;  /* 0x0000003a3fc6723e */ /* 0x000fe400048060ff */
[----:B------:R-:W-:Y:S02]  /*7190*/  F2FP.SATFINITE.E5M2.F32.PACK_AB_MERGE_C R199, R67, R62, RZ ;  /* 0x0000003e43c7723e */ /* 0x000fe400048060ff */
[----:B------:R-:W-:Y:S02]  /*71a0*/  F2FP.SATFINITE.E5M2.F32.PACK_AB_MERGE_C R196, R49, R48, R196 ;  /* 0x0000003031c4723e */ /* 0x000fe400048060c4 */
[----:B------:R-:W-:Y:S02]  /*71b0*/  F2FP.SATFINITE.E5M2.F32.PACK_AB_MERGE_C R197, R53, R52, R197 ;  /* 0x0000003435c5723e */ /* 0x000fe400048060c5 */
[----:B------:R-:W-:Y:S02]  /*71c0*/  F2FP.SATFINITE.E5M2.F32.PACK_AB_MERGE_C R198, R57, R56, R198 ;  /* 0x0000003839c6723e */ /* 0x000fe400048060c6 */
[----:B------:R-:W-:Y:S02]  /*71d0*/  F2FP.SATFINITE.E5M2.F32.PACK_AB_MERGE_C R199, R61, R60, R199 ;  /* 0x0000003c3dc7723e */ /* 0x000fe400048060c7 */
[----:B------:R-:W-:Y:S02]  /*71e0*/  LEA R193, R166, UR44, 0x3 ;  /* 0x0000002ca6c17c11 */ /* 0x000fe4000f8e18ff */
[----:B------:R-:W-:Y:S01]  /*71f0*/  @P6 SHF.L.U32 R204, R165, 0x1f, RZ ;  /* 0x0000001fa5cc6819 */ /* 0x000fe200000006ff */
[----:B------:R1:W-:Y:S01]  /*7200*/  STS.128 [R184+0x4010], R196 ;  /* 0x004010c4b8007388 */ /* 0x0003e20000000c00 */
[----:B------:R-:W-:Y:S01]  /*7210*/  @!PT LDS RZ, [RZ] ;  /* 0x00000000fffff984 */ /* 0x000fe20000000800 */
[----:B------:R-:W-:Y:S01]  /*7220*/  @!PT LDS RZ, [RZ] ;  /* 0x00000000fffff984 */ /* 0x000fe20000000800 */
[----:B------:R-:W-:Y:S01]  /*7230*/  @!PT LDS RZ, [RZ] ;  /* 0x00000000fffff984 */ /* 0x000fe20000000800 */
[----:B------:R-:W-:Y:S01]  /*7240*/  @!PT LDS RZ, [RZ] ;  /* 0x00000000fffff984 */ /* 0x000fe20000000800 */
[----:B------:R2:W-:Y:S07]  /*7250*/  MEMBAR.ALL.CTA ;  /* 0x0000000000007992 */ /* 0x0005ee0000008000 */
[----:B--2---:R-:W2:Y:S02]  /*7260*/  FENCE.VIEW.ASYNC.S ;  /* 0x00000000000073c6 */ /* 0x004ea40000000000 */
[----:B--2---:R-:W-:Y:S06]  /*7270*/  BAR.SYNC.DEFER_BLOCKING 0x1, 0x80 ;  /* 0x0042000000007b1d */ /* 0x004fec0000010000 */
[----:B------:R-:W-:Y:S05]  /*7280*/  @P0 BRA `(.L_x_105) ;  /* 0x0000000000280947 */ /* 0x000fea0003800000 */
[----:B------:R-:W2:Y:S01]  /*7290*/  LDCU.64 UR6, c[0x0][0x348] ;  /* 0x00006900ff0677ac */ /* 0x000ea20008000a00 */
[----:B------:R-:W-:Y:S01]  /*72a0*/  UIADD3 UR4, UPT, UPT, UR44, 0x4200, URZ ;  /* 0x000042002c047890 */ /* 0x000fe2000fffe0ff */
[----:B------:R-:W-:Y:S05]  /*72b0*/  UMOV UR51, UR36 ;  /* 0x0000002400337c82 */ /* 0x000fea0008000000 */
[----:B------:R-:W-:Y:S04]  /*72c0*/  MOV R177, UR4 ;  /* 0x0000000400b17c02 */ /* 0x000fe80008000f00 */
[----:B------:R-:W-:Y:S01]  /*72d0*/  R2UR UR48, R177 ;  /* 0x00000000b13072ca */ /* 0x000fe200000e0000 */
[----:B--2---:R-:W-:Y:S04]  /*72e0*/  UIADD3 UR4, UP0, UPT, UR6, 0x680, URZ ;  /* 0x0000068006047890 */ /* 0x004fe8000ff1e0ff */
[----:B------:R-:W-:Y:S09]  /*72f0*/  UIADD3.X UR5, UPT, UPT, URZ, UR7, URZ, UP0, !UPT ;  /* 0x00000007ff057290 */ /* 0x000ff200087fe4ff */
[----:B------:R2:W-:Y:S01]  /*7300*/  UTMASTG.3D [UR48], [UR4] ;  /* 0x00000030040073b5 */ /* 0x0005e20008010000 */
[----:B------:R0:W-:Y:S01]  /*7310*/  UTMACMDFLUSH ;  /* 0x00000000000079b7 */ /* 0x0001e20000000000 */
[----:B--2---:R-:W-:Y:S04]  /*7320*/  DEPBAR.LE SB0, 0x1 ;  /* 0x000080400000791a */ /* 0x004fe80000000000 */
.L_x_105:
[----:B------:R-:W-:Y:S05]  /*7330*/  BSYNC.RECONVERGENT B0 ;  /* 0x0000000000007941 */ /* 0x000fea0003800200 */
.L_x_104:
[----:B------:R-:W-:Y:S06]  /*7340*/  BAR.SYNC.DEFER_BLOCKING 0x1, 0x80 ;  /* 0x0042000000007b1d */ /* 0x000fec0000010000 */
[----:B------:R-:W2:Y:S01]  /*7350*/  @P6 SYNCS.PHASECHK.TRANS64.TRYWAIT P0, [R193+URZ+0x60], R204 ;  /* 0x000060ccc10065a7 */ /* 0x000ea200080011ff */
[----:B------:R-:W-:Y:S01]  /*7360*/  BSSY B1, `(.L_x_106) ;  /* 0x0000023000017945 */ /* 0x000fe20003800000 */
[----:B--2---:R-:W-:Y:S03]  /*7370*/  @P6 SEL R187, RZ, 0x1, !P0 ;  /* 0x00000001ffbb6807 */ /* 0x004fe60004000000 */
[----:B------:R-:W-:Y:S05]  /*7380*/  @!P6 BRA `(.L_x_107) ;  /* 0x000000000080e947 */ /* 0x000fea0003800000 */
[----:B------:R-:W-:Y:S01]  /*7390*/  ISETP.NE.AND P1, PT, R192, RZ, PT ;  /* 0x000000ffc000720c */ /* 0x000fe20003f25270 */
[----:B------:R-:W-:Y:S01]  /*73a0*/  BSSY B0, `(.L_x_108) ;  /* 0x000000a000007945 */ /* 0x000fe20003800000 */
[----:B------:R-:W-:Y:S11]  /*73b0*/  ISETP.NE.AND P0, PT, R187, RZ, PT ;  /* 0x000000ffbb00720c */ /* 0x000ff60003f05270 */
[----:B------:R-:W-:Y:S04]  /*73c0*/  @P1 IMAD R3, R166, 0x2000, R171 ;  /* 0x00002000a6031824 */ /* 0x000fe800078e02ab */
[C---:B------:R-:W-:Y:S01]  /*73d0*/  @P1 IMAD.IADD R5, R3.reuse, 0x1, R194 ;  /* 0x0000000103051824 */ /* 0x040fe200078e02c2 */
[----:B------:R-:W-:Y:S03]  /*73e0*/  @P1 IADD3 R202, PT, PT, R3, R202, RZ ;  /* 0x000000ca03ca1210 */ /* 0x000fe60007ffe0ff */
[----:B------:R-:W-:Y:S01]  /*73f0*/  @P1 IMAD.IADD R200, R200, 0x1, R5 ;  /* 0x00000001c8c81824 */ /* 0x000fe200078e0205 */
[----:B------:R-:W-:Y:S06]  /*7400*/  @P0 BRA `(.L_x_109) ;  /* 0x00000000000c0947 */ /* 0x000fec0003800000 */
[----:B------:R-:W-:Y:S04]  /*7410*/  SHF.L.U32 R0, R165, 0x1f, RZ ;  /* 0x0000001fa5007819 */ /* 0x000fe800000006ff */
[----:B------:R-:W2:Y:S02]  /*7420*/  SYNCS.PHASECHK.TRANS64.TRYWAIT P0, [R193+URZ+0x60], R0 ;  /* 0x00006000c10075a7 */ /* 0x000ea400080011ff */
[----:B--2---:R-:W-:Y:S05]  /*7430*/  @!P0 BRA `(.L_x_110) ;  /* 0x0000001c00f08947 */ /* 0x004fea0003800000 */
.L_x_109:
[----:B------:R-:W-:Y:S05]  /*7440*/  BSYNC B0 ;  /* 0x0000000000007941 */ /* 0x000fea0003800000 */
.L_x_108:
[----:B------:R-:W-:Y:S01]  /*7450*/  ISETP.NE.AND P0, PT, R192, RZ, PT ;  /* 0x000000ffc000720c */ /* 0x000fe20003f05270 */
[----:B--2---:R-:W-:Y:S02]  /*7460*/  VIADD R193, R193, 0x70 ;  /* 0x00000070c1c17836 */ /* 0x004fe40000000000 */
[----:B------:R-:W-:Y:S02]  /*7470*/  IMAD.U32 R0, RZ, RZ, UR45 ;  /* 0x0000002dff007e24 */ /* 0x000fe4000f8e00ff */
[----:B------:R-:W-:Y:S03]  /*7480*/  VIADD R166, R166, 0x1 ;  /* 0x00000001a6a67836 */ /* 0x000fe60000000000 */
[----:B------:R-:W-:Y:S05]  /*7490*/  PRMT R0, R0, 0x654, R193 ;  /* 0x0000065400007816 */ /* 0x000fea00000000c1 */
[----:B------:R2:W3:Y:S04]  /*74a0*/  @P0 LDS.128 R140, [R3] ;  /* 0x00000000038c0984 */ /* 0x0004e80000000c00 */
[----:B------:R2:W4:Y:S04]  /*74b0*/  @P0 LDS.128 R144, [R5+0x10] ;  /* 0x0000100005900984 */ /* 0x0005280000000c00 */
        /* <DEDUP_REMOVED lines=12> */
[----:B--234-:R-:W-:Y:S02]  /*7580*/  LOP3.LUT R165, R165, R0, RZ, 0x3c, !PT ;  /* 0x00000000a5a57212 */ /* 0x01cfe400078e3cff */
.L_x_107:
[----:B------:R-:W-:Y:S05]  /*7590*/  BSYNC B1 ;  /* 0x0000000000017941 */ /* 0x000fea0003800000 */
.L_x_106:
[----:B------:R-:W-:Y:S05]  /*75a0*/  VIADD R0, R71, 0x40 ;  /* 0x0000004047007836 */ /* 0x000fea0000000000 */
[----:B------:R-:W-:Y:S04]  /*75b0*/  SHF.R.U32.HI R0, RZ, 0x15, R0 ;  /* 0x00000015ff007819 */ /* 0x000fe80000011600 */
[----:B------:R-:W-:Y:S11]  /*75c0*/  LOP3.LUT P0, RZ, R0, 0x3, R159, 0x48, !PT ;  /* 0x0000000300ff7812 */ /* 0x000ff6000780489f */
[----:B------:R-:W-:Y:S02]  /*75d0*/  @!UPT UIADD3 URZ, UPT, UPT, URZ, URZ, URZ ;  /* 0x000000fffffff290 */ /* 0x000fe4000fffe0ff */
        /* <DEDUP_REMOVED lines=8> */
[----:B------:R-:W5:Y:S01]  /*7660*/  LDCU.64 UR4, c[0x4][0x10] ;  /* 0x01000200ff0477ac */ /* 0x000f620008000a00 */
[----:B--2---:R-:W-:Y:S01]  /*7670*/  MOV R5, UR9 ;  /* 0x0000000900057c02 */ /* 0x004fe20008000f00 */
[----:B------:R-:W-:Y:S01]  /*7680*/  IMAD.U32 R4, RZ, RZ, UR8 ;  /* 0x00000008ff047e24 */ /* 0x000fe2000f8e00ff */
[----:B---3--:R-:W-:Y:S01]  /*7690*/  MOV R7, UR7 ;  /* 0x0000000700077c02 */ /* 0x008fe20008000f00 */
[----:B------:R-:W-:Y:S01]  /*76a0*/  IMAD.U32 R6, RZ, RZ, UR6 ;  /* 0x00000006ff067e24 */ /* 0x000fe2000f8e00ff */
[----:B-----5:R-:W-:Y:S01]  /*76b0*/  MOV R11, UR5 ;  /* 0x00000005000b7c02 */ /* 0x020fe20008000f00 */
[----:B------:R-:W-:Y:S02]  /*76c0*/  IMAD.U32 R10, RZ, RZ, UR4 ;  /* 0x00000004ff0a7e24 */ /* 0x000fe4000f8e00ff */
[----:B------:R-:W-:Y:S07]  /*76d0*/  LEPC R20, `(.L_x_111) ;  /* 0x000000001014794e */ /* 0x000fee0000000000 */
[----:B-1--4-:R-:W-:Y:S05]  /*76e0*/  CALL.ABS.NOINC R2 ;  /* 0x0000000002007343 */ /* 0x012fea0003c00000 */
.L_x_111:
[----:B------:R-:W-:Y:S01]  /*76f0*/  ISETP.NE.AND P0, PT, R178, RZ, PT ;  /* 0x000000ffb200720c */ /* 0x000fe20003f05270 */
[----:B------:R-:W-:Y:S05]  /*7700*/  WARPSYNC.ALL ;  /* 0x0000000000007948 */ /* 0x000fea0003800000 */
[----:B------:R-:W-:Y:S01]  /*7710*/  R2UR UR4, R71 ;  /* 0x00000000470472ca */ /* 0x000fe200000e0000 */
[----:B------:R-:W-:Y:S01]  /*7720*/  BSSY.RECONVERGENT B0, `(.L_x_112) ;  /* 0x000011e000007945 */ /* 0x000fe20003800200 */
[----:B------:R-:W-:Y:S02]  /*7730*/  F2FP.F16.E5M2.UNPACK_B R11, R141 ;  /* 0x0000008dff0b723e */ /* 0x000fe400020004ff */
[----:B------:R-:W-:Y:S02]  /*7740*/  F2FP.F16.E5M2.UNPACK_B R10, R142 ;  /* 0x0000008eff0a723e */ /* 0x000fe400020004ff */
[----:B------:R-:W-:Y:S01]  /*7750*/  F2FP.F16.E5M2.UNPACK_B R9, R143 ;  /* 0x0000008fff09723e */ /* 0x000fe200020004ff */
[--C-:B------:R-:W-:Y:S01]  /*7760*/  HADD2.F32 R74, -RZ, R11.reuse.H0_H0 ;  /* 0x2000000bff4a7230 */ /* 0x100fe20000004100 */
[----:B------:R-:W-:Y:S01]  /*7770*/  F2FP.F16.E5M2.UNPACK_B R8, R144 ;  /* 0x00000090ff08723e */ /* 0x000fe200020004ff */
[----:B------:R-:W-:Y:S01]  /*7780*/  HADD2.F32 R76, -RZ, R11.H1_H1 ;  /* 0x3000000bff4c7230 */ /* 0x000fe20000004100 */
[----:B------:R-:W-:Y:S01]  /*7790*/  F2FP.F16.E5M2.UNPACK_B R7, R145 ;  /* 0x00000091ff07723e */ /* 0x000fe200020004ff */
[--C-:B------:R-:W-:Y:S01]  /*77a0*/  HADD2.F32 R77, -RZ, R10.reuse.H0_H0 ;  /* 0x2000000aff4d7230 */ /* 0x100fe20000004100 */
[----:B------:R-:W-:Y:S01]  /*77b0*/  F2FP.F16.E5M2.UNPACK_B R6, R146 ;  /* 0x00000092ff06723e */ /* 0x000fe200020004ff */
[----:B------:R-:W-:Y:S01]  /*77c0*/  HADD2.F32 R80, -RZ, R10.H1_H1 ;  /* 0x3000000aff507230 */ /* 0x000fe20000004100 */
[----:B------:R-:W-:Y:S01]  /*77d0*/  F2FP.F16.E5M2.UNPACK_B R5, R147 ;  /* 0x00000093ff05723e */ /* 0x000fe200020004ff */
[--C-:B------:R-:W-:Y:S01]  /*77e0*/  HADD2.F32 R81, -RZ, R9.reuse.H0_H0 ;  /* 0x20000009ff517230 */ /* 0x100fe20000004100 */
[----:B-1----:R-:W-:Y:S01]  /*77f0*/  F2FP.F16.E5M2.UNPACK_B R4, R148 ;  /* 0x00000094ff04723e */ /* 0x002fe200020004ff */
[----:B------:R-:W-:Y:S01]  /*7800*/  HADD2.F32 R84, -RZ, R9.H1_H1 ;  /* 0x30000009ff547230 */ /* 0x000fe20000004100 */
[-C--:B------:R-:W-:Y:S01]  /*7810*/  F2FP.F16.E5M2.UNPACK_B R2, R140.reuse ;  /* 0x0000008cff02723e */ /* 0x080fe200020004ff */
[--C-:B------:R-:W-:Y:S01]  /*7820*/  HADD2.F32 R85, -RZ, R8.reuse.H0_H0 ;  /* 0x20000008ff557230 */ /* 0x100fe20000004100 */
[----:B------:R-:W-:Y:S01]  /*7830*/  F2FP.F16.E5M2.UNPACK_B R140, R140.H1 ;  /* 0x0000008cff8c723e */ /* 0x000fe200030004ff */
[----:B------:R-:W-:Y:S01]  /*7840*/  HADD2.F32 R87, -RZ, R8.H1_H1 ;  /* 0x30000008ff577230 */ /* 0x000fe20000004100 */
[----:B------:R-:W-:Y:S01]  /*7850*/  F2FP.F16.E5M2.UNPACK_B R141, R141.H1 ;  /* 0x0000008dff8d723e */ /* 0x000fe200030004ff */
[--C-:B------:R-:W-:Y:S01]  /*7860*/  HADD2.F32 R90, -RZ, R7.reuse.H0_H0 ;  /* 0x20000007ff5a7230 */ /* 0x100fe20000004100 */
[----:B------:R-:W-:Y:S01]  /*7870*/  F2FP.F16.E5M2.UNPACK_B R142, R142.H1 ;  /* 0x0000008eff8e723e */ /* 0x000fe200030004ff */
[----:B------:R-:W-:Y:S01]  /*7880*/  HADD2.F32 R91, -RZ, R7.H1_H1 ;  /* 0x30000007ff5b7230 */ /* 0x000fe20000004100 */
[----:B------:R-:W-:Y:S01]  /*7890*/  F2FP.F16.E5M2.UNPACK_B R143, R143.H1 ;  /* 0x0000008fff8f723e */ /* 0x000fe200030004ff */
[--C-:B------:R-:W-:Y:S01]  /*78a0*/  HADD2.F32 R94, -RZ, R6.reuse.H0_H0 ;  /* 0x20000006ff5e7230 */ /* 0x100fe20000004100 */
[----:B------:R-:W-:Y:S01]  /*78b0*/  R2UR UR5, R186 ;  /* 0x00000000ba0572ca */ /* 0x000fe200000e0000 */
[----:B------:R-:W-:Y:S01]  /*78c0*/  HADD2.F32 R95, -RZ, R6.H1_H1 ;  /* 0x30000006ff5f7230 */ /* 0x000fe20000004100 */
        /* <DEDUP_REMOVED lines=9> */
[----:B------:R-:W1:Y:S01]  /*7960*/  LDTM.x64 R4, tmem[UR4+0x40] ;  /* 0x00004004000479ee */ /* 0x000e620008340000 */
[--C-:B------:R-:W-:Y:S01]  /*7970*/  HADD2.F32 R0, -RZ, R2.reuse.H0_H0 ;  /* 0x20000002ff007230 */ /* 0x100fe20000004100 */
[----:B------:R-:W-:Y:S01]  /*7980*/  NOP ;  /* 0x0000000000007918 */ /* 0x000fe20000000000 */
[----:B------:R-:W-:Y:S01]  /*7990*/  UIADD3 UR4, UPT, UPT, UR5, 0xd0, URZ ;  /* 0x000000d005047890 */ /* 0x000fe2000fffe0ff */
[----:B------:R-:W-:Y:S01]  /*79a0*/  HADD2.F32 R2, -RZ, R2.H1_H1 ;  /* 0x30000002ff027230 */ /* 0x000fe20000004100 */
[----:B------:R-:W-:Y:S01]  /*79b0*/  F2FP.F16.E5M2.UNPACK_B R127, R154 ;  /* 0x0000009aff7f723e */ /* 0x000fe200020004ff */
[----:B------:R-:W-:Y:S01]  /*79c0*/  HADD2.F32 R78, -RZ, R141.H1_H1 ;  /* 0x3000008dff4e7230 */ /* 0x000fe20000004100 */
[----:B------:R-:W-:Y:S01]  /*79d0*/  UPRMT UR4, UR45, 0x654, UR4 ;  /* 0x000006542d047896 */ /* 0x000fe20008000004 */
[--C-:B------:R-:W-:Y:S01]  /*79e0*/  HADD2.F32 R106, -RZ, R107.reuse.H0_H0 ;  /* 0x2000006bff6a7230 */ /* 0x100fe20000004100 */
[----:B------:R-:W-:Y:S01]  /*79f0*/  F2FP.F16.E5M2.UNPACK_B R130, R155 ;  /* 0x0000009bff82723e */ /* 0x000fe200020004ff */
[----:B------:R-:W-:Y:S01]  /*7a00*/  HADD2.F32 R107, -RZ, R107.H1_H1 ;  /* 0x3000006bff6b7230 */ /* 0x000fe20000004100 */
[----:B------:R-:W-:Y:S01]  /*7a10*/  F2FP.F16.E5M2.UNPACK_B R144, R144.H1 ;  /* 0x00000090ff90723e */ /* 0x000fe200030004ff */
[--C-:B------:R-:W-:Y:S01]  /*7a20*/  HADD2.F32 R110, -RZ, R111.reuse.H0_H0 ;  /* 0x2000006fff6e7230 */ /* 0x100fe20000004100 */
[----:B------:R-:W-:Y:S01]  /*7a30*/  F2FP.F16.E5M2.UNPACK_B R145, R145.H1 ;  /* 0x00000091ff91723e */ /* 0x000fe200030004ff */
[----:B------:R-:W-:Y:S01]  /*7a40*/  HADD2.F32 R111, -RZ, R111.H1_H1 ;  /* 0x3000006fff6f7230 */ /* 0x000fe20000004100 */
[----:B------:R-:W-:Y:S01]  /*7a50*/  F2FP.F16.E5M2.UNPACK_B R146, R146.H1 ;  /* 0x00000092ff92723e */ /* 0x000fe200030004ff */
[----:B-1----:R-:W-:Y:S01]  /*7a60*/  SYNCS.ARRIVE.TRANS64.RED.A1T0 RZ, [UR4], RZ ;  /* 0x000000ffffff79a7 */ /* 0x002fe20008100404 */
[--C-:B------:R-:W-:Y:S01]  /*7a70*/  HADD2.F32 R114, -RZ, R115.reuse.H0_H0 ;  /* 0x20000073ff727230 */ /* 0x100fe20000004100 */
[----:B------:R-:W-:Y:S01]  /*7a80*/  F2FP.F16.E5M2.UNPACK_B R147, R147.H1 ;  /* 0x00000093ff93723e */ /* 0x000fe200030004ff */
[----:B------:R-:W-:Y:S01]  /*7a90*/  HADD2.F32 R115, -RZ, R115.H1_H1 ;  /* 0x30000073ff737230 */ /* 0x000fe20000004100 */
[----:B------:R-:W-:Y:S01]  /*7aa0*/  F2FP.F16.E5M2.UNPACK_B R148, R148.H1 ;  /* 0x00000094ff94723e */ /* 0x000fe200030004ff */
[--C-:B------:R-:W-:Y:S01]  /*7ab0*/  HADD2.F32 R118, -RZ, R119.reuse.H0_H0 ;  /* 0x20000077ff767230 */ /* 0x100fe20000004100 */
[----:B------:R-:W-:Y:S01]  /*7ac0*/  F2FP.F16.E5M2.UNPACK_B R149, R149.H1 ;  /* 0x00000095ff95723e */ /* 0x000fe200030004ff */
[----:B------:R-:W-:Y:S02]  /*7ad0*/  HADD2.F32 R119, -RZ, R119.H1_H1 ;  /* 0x30000077ff777230 */ /* 0x000fe40000004100 */
[C---:B------:R-:W-:Y:S01]  /*7ae0*/  FMUL R4, R70.reuse, R4 ;  /* 0x0000000446047220 */ /* 0x040fe20000400000 */
[C---:B------:R-:W-:Y:S01]  /*7af0*/  FMUL R5, R70.reuse, R5 ;  /* 0x0000000546057220 */ /* 0x040fe20000400000 */
[--C-:B------:R-:W-:Y:S02]  /*7b00*/  HADD2.F32 R3, -RZ, R140.reuse.H0_H0 ;  /* 0x2000008cff037230 */ /* 0x100fe40000004100 */
        /* <DEDUP_REMOVED lines=9> */
[C---:B------:R-:W-:Y:S01]  /*7ba0*/  FMUL R2, R70.reuse, R21 ;  /* 0x0000001546027220 */ /* 0x040fe20000400000 */
[C---:B------:R-:W-:Y:S01]  /*7bb0*/  FMUL R21, R70.reuse, R28 ;  /* 0x0000001c46157220 */ /* 0x040fe20000400000 */
[----:B------:R-:W-:Y:S02]  /*7bc0*/  HADD2.F32 R122, -RZ, R123.H0_H0 ;  /* 0x2000007bff7a7230 */ /* 0x000fe40000004100 */
[C---:B------:R-:W-:Y:S01]  /*7bd0*/  FMUL R6, R70.reuse, R6 ;  /* 0x0000000646067220 */ /* 0x040fe20000400000 */
[----:B------:R-:W-:Y:S02]  /*7be0*/  HADD2.F32 R72, -RZ, R140.H1_H1 ;  /* 0x3000008cff487230 */ /* 0x000fe40000004100 */
[C---:B------:R-:W-:Y:S01]  /*7bf0*/  FMUL R7, R70.reuse, R7 ;  /* 0x0000000746077220 */ /* 0x040fe20000400000 */
[----:B------:R-:W-:Y:S02]  /*7c00*/  HADD2.F32 R75, -RZ, R141.H0_H0 ;  /* 0x2000008dff4b7230 */ /* 0x000fe40000004100 */
[C---:B------:R-:W-:Y:S01]  /*7c10*/  FFMA R6, R73.reuse, R3, R6 ;  /* 0x0000000349067223 */ /* 0x040fe20000000006 */
[----:B------:R-:W-:Y:S02]  /*7c20*/  HADD2.F32 R123, -RZ, R123.H1_H1 ;  /* 0x3000007bff7b7230 */ /* 0x000fe40000004100 */
[C---:B------:R-:W-:Y:S01]  /*7c30*/  FFMA R7, R73.reuse, R72, R7 ;  /* 0x0000004849077223 */ /* 0x040fe20000000007 */
[C---:B------:R-:W-:Y:S01]  /*7c40*/  FFMA R8, R73.reuse, R74, R8 ;  /* 0x0000004a49087223 */ /* 0x040fe20000000008 */
[----:B------:R-:W-:Y:S01]  /*7c50*/  FFMA R9, R73, R76, R9 ;  /* 0x0000004c49097223 */ /* 0x000fe20000000009 */
[--C-:B------:R-:W-:Y:S02]  /*7c60*/  HADD2.F32 R126, -RZ, R127.reuse.H0_H0 ;  /* 0x2000007fff7e7230 */ /* 0x100fe40000004100 */
[C---:B------:R-:W-:Y:S01]  /*7c70*/  FMUL R10, R70.reuse, R10 ;  /* 0x0000000a460a7220 */ /* 0x040fe20000400000 */
[----:B------:R-:W-:Y:S01]  /*7c80*/  F2FP.SATFINITE.E5M2.F32.PACK_AB_MERGE_C R76, R7, R6, RZ ;  /* 0x00000006074c723e */ /* 0x000fe200048060ff */
[C---:B------:R-:W-:Y:S01]  /*7c90*/  FMUL R7, R70.reuse, R24 ;  /* 0x0000001846077220 */ /* 0x040fe20000400000 */
[----:B------:R-:W-:Y:S02]  /*7ca0*/  HADD2.F32 R127, -RZ, R127.H1_H1 ;  /* 0x3000007fff7f7230 */ /* 0x000fe40000004100 */
[C---:B------:R-:W-:Y:S01]  /*7cb0*/  FFMA R10, R73.reuse, R75, R10 ;  /* 0x0000004b490a7223 */ /* 0x040fe2000000000a */
[----:B------:R-:W-:Y:S02]  /*7cc0*/  HADD2.F32 R72, -RZ, R130.H0_H0 ;  /* 0x20000082ff487230 */ /* 0x000fe40000004100 */
[C---:B------:R-:W-:Y:S01]  /*7cd0*/  FMUL R11, R70.reuse, R11 ;  /* 0x0000000b460b7220 */ /* 0x040fe20000400000 */
[--C-:B------:R-:W-:Y:S02]  /*7ce0*/  HADD2.F32 R79, -RZ, R142.reuse.H0_H0 ;  /* 0x2000008eff4f7230 */ /* 0x100fe40000004100 */
[C---:B------:R-:W-:Y:S01]  /*7cf0*/  FMUL R14, R70.reuse, R14 ;  /* 0x0000000e460e7220 */ /* 0x040fe20000400000 */
[----:B------:R-:W-:Y:S02]  /*7d00*/  HADD2.F32 R82, -RZ, R142.H1_H1 ;  /* 0x3000008eff527230 */ /* 0x000fe40000004100 */
[C---:B------:R-:W-:Y:S01]  /*7d10*/  FFMA R11, R73.reuse, R78, R11 ;  /* 0x0000004e490b7223 */ /* 0x040fe2000000000b */
[C---:B------:R-:W-:Y:S01]  /*7d20*/  FFMA R12, R73.reuse, R77, R12 ;  /* 0x0000004d490c7223 */ /* 0x040fe2000000000c */
[C---:B------:R-:W-:Y:S01]  /*7d30*/  FFMA R13, R73.reuse, R80, R13 ;  /* 0x00000050490d7223 */ /* 0x040fe2000000000d */
[----:B------:R-:W-:Y:S01]  /*7d40*/  FFMA R14, R73, R79, R14 ;  /* 0x0000004f490e7223 */ /* 0x000fe2000000000e */
[----:B------:R-:W-:Y:S01]  /*7d50*/  HADD2.F32 R75, -RZ, R130.H1_H1 ;  /* 0x30000082ff4b7230 */ /* 0x000fe20000004100 */
[----:B------:R-:W-:Y:S01]  /*7d60*/  F2FP.SATFINITE.E5M2.F32.PACK_AB_MERGE_C R78, R11, R10, RZ ;  /* 0x0000000a0b4e723e */ /* 0x000fe200048060ff */
[C---:B------:R-:W-:Y:S01]  /*7d70*/  FMUL R10, R70.reuse, R25 ;  /* 0x00000019460a7220 */ /* 0x040fe20000400000 */
[C---:B------:R-:W-:Y:S01]  /*7d80*/  FMUL R25, R70.reuse, R32 ;  /* 0x0000002046197220 */ /* 0x040fe20000400000 */
        /* <DEDUP_REMOVED lines=8> */
[C---:B------:R-:W-:Y:S01]  /*7e10*/  FMUL R19, R70.reuse, R19 ;  /* 0x0000001346137220 */ /* 0x040fe20000400000 */
[--C-:B------:R-:W-:Y:S01]  /*7e20*/  HADD2.F32 R88, -RZ, R144.reuse.H0_H0 ;  /* 0x20000090ff587230 */ /* 0x100fe20000004100 */
[----:B------:R-:W-:Y:S01]  /*7e30*/  F2FP.SATFINITE.E5M2.F32.PACK_AB_MERGE_C R14, R15, R14, RZ ;  /* 0x0000000e0f0e723e */ /* 0x000fe200048060ff */
[----:B------:R-:W-:Y:S02]  /*7e40*/  HADD2.F32 R89, -RZ, R144.H1_H1 ;  /* 0x30000090ff597230 */ /* 0x000fe40000004100 */
[C---:B------:R-:W-:Y:S01]  /*7e50*/  FFMA R19, R73.reuse, R86, R19 ;  /* 0x0000005649137223 */ /* 0x040fe20000000013 */
[C---:B------:R-:W-:Y:S01]  /*7e60*/  FFMA R0, R73.reuse, R85, R0 ;  /* 0x0000005549007223 */ /* 0x040fe20000000000 */
[----:B------:R-:W-:Y:S01]  /*7e70*/  FFMA R2, R73, R87, R2 ;  /* 0x0000005749027223 */ /* 0x000fe20000000002 */
[C---:B------:R-:W-:Y:S01]  /*7e80*/  FMUL R3, R70.reuse, R22 ;  /* 0x0000001646037220 */ /* 0x040fe20000400000 */
[C---:B------:R-:W-:Y:S01]  /*7e90*/  FMUL R22, R70.reuse, R29 ;  /* 0x0000001d46167220 */ /* 0x040fe20000400000 */
[----:B------:R-:W-:Y:S01]  /*7ea0*/  F2FP.SATFINITE.E5M2.F32.PACK_AB_MERGE_C R18, R19, R18, RZ ;  /* 0x000000121312723e */ /* 0x000fe200048060ff */
[C---:B------:R-:W-:Y:S01]  /*7eb0*/  FMUL R29, R70.reuse, R36 ;  /* 0x00000024461d7220 */ /* 0x040fe20000400000 */
        /* <DEDUP_REMOVED lines=8> */
[C---:B------:R-:W-:Y:S01]  /*7f40*/  FFMA R11, R73.reuse, R92, R11 ;  /* 0x0000005c490b7223 */ /* 0x040fe2000000000b */
[----:B------:R-:W-:Y:S01]  /*7f50*/  FMUL R26, R70, R33 ;  /* 0x00000021461a7220 */ /* 0x000fe20000400000 */
[----:B------:R-:W-:Y:S01]  /*7f60*/  F2FP.SATFINITE.E5M2.F32.PACK_AB_MERGE_C R3, R6, R3, RZ ;  /* 0x000000030603723e */ /* 0x000fe200048060ff */
        /* <DEDUP_REMOVED lines=9> */
[C---:B------:R-:W-:Y:S01]  /*8000*/  FMUL R30, R70.reuse, R37 ;  /* 0x00000025461e7220 */ /* 0x040fe20000400000 */
[C---:B------:R-:W-:Y:S01]  /*8010*/  FMUL R37, R70.reuse, R44 ;  /* 0x0000002c46257220 */ /* 0x040fe20000400000 */
[C---:B------:R-:W-:Y:S01]  /*8020*/  FMUL R24, R70.reuse, R31 ;  /* 0x0000001f46187220 */ /* 0x040fe20000400000 */
[----:B------:R-:W-:Y:S01]  /*8030*/  F2FP.F16.E5M2.UNPACK_B R150, R150.H1 ;  /* 0x00000096ff96723e */ /* 0x000fe200030004ff */
[--C-:B------:R-:W-:Y:S02]  /*8040*/  HADD2.F32 R100, -RZ, R147.reuse.H0_H0 ;  /* 0x20000093ff647230 */ /* 0x100fe40000004100 */
[----:B------:R-:W-:Y:S01]  /*8050*/  FMUL R27, R70, R34 ;  /* 0x00000022461b7220 */ /* 0x000fe20000400000 */
[----:B------:R-:W-:Y:S02]  /*8060*/  HADD2.F32 R101, -RZ, R147.H1_H1 ;  /* 0x30000093ff657230 */ /* 0x000fe40000004100 */
[C---:B------:R-:W-:Y:S01]  /*8070*/  FFMA R24, R73.reuse, R97, R24 ;  /* 0x0000006149187223 */ /* 0x040fe20000000018 */
[----:B------:R-:W-:Y:S01]  /*8080*/  F2FP.F16.E5M2.UNPACK_B R151, R151.H1 ;  /* 0x00000097ff97723e */ /* 0x000fe200030004ff */
[C---:B------:R-:W-:Y:S01]  /*8090*/  FFMA R25, R73.reuse, R98, R25 ;  /* 0x0000006249197223 */ /* 0x040fe20000000019 */
[C---:B------:R-:W-:Y:S01]  /*80a0*/  FFMA R26, R73.reuse, R99, R26 ;  /* 0x00000063491a7223 */ /* 0x040fe2000000001a */
[----:B------:R-:W-:Y:S01]  /*80b0*/  F2FP.F16.E5M2.UNPACK_B R152, R152.H1 ;  /* 0x00000098ff98723e */ /* 0x000fe200030004ff */
[C---:B------:R-:W-:Y:S01]  /*80c0*/  FFMA R27, R73.reuse, R100, R27 ;  /* 0x00000064491b7223 */ /* 0x040fe2000000001b */
[----:B------:R-:W-:Y:S01]  /*80d0*/  F2FP.SATFINITE.E5M2.F32.PACK_AB_MERGE_C R6, R24, R23, RZ ;  /* 0x000000171806723e */ /* 0x000fe200048060ff */
[C---:B------:R-:W-:Y:S01]  /*80e0*/  FMUL R34, R70.reuse, R41 ;  /* 0x0000002946227220 */ /* 0x040fe20000400000 */
[C---:B------:R-:W-:Y:S01]  /*80f0*/  FMUL R41, R70.reuse, R48 ;  /* 0x0000003046297220 */ /* 0x040fe20000400000 */
[----:B------:R-:W-:Y:S01]  /*8100*/  FMUL R28, R70, R35 ;  /* 0x00000023461c7220 */ /* 0x000fe20000400000 */
[----:B------:R-:W-:Y:S01]  /*8110*/  F2FP.F16.E5M2.UNPACK_B R153, R153.H1 ;  /* 0x00000099ff99723e */ /* 0x000fe200030004ff */
[--C-:B------:R-:W-:Y:S01]  /*8120*/  HADD2.F32 R104, -RZ, R148.reuse.H0_H0 ;  /* 0x20000094ff687230 */ /* 0x100fe20000004100 */
[----:B------:R-:W-:Y:S01]  /*8130*/  F2FP.SATFINITE.E5M2.F32.PACK_AB_MERGE_C R6, R22, R21, R6 ;  /* 0x000000151606723e */ /* 0x000fe20004806006 */
[C---:B------:R-:W-:Y:S01]  /*8140*/  FFMA R28, R73.reuse, R101, R28 ;  /* 0x00000065491c7223 */ /* 0x040fe2000000001c */
[C---:B------:R-:W-:Y:S01]  /*8150*/  FFMA R29, R73.reuse, R102, R29 ;  /* 0x00000066491d7223 */ /* 0x040fe2000000001d */
[C---:B------:R-:W-:Y:S01]  /*8160*/  FFMA R30, R73.reuse, R103, R30 ;  /* 0x00000067491e7223 */ /* 0x040fe2000000001e */
[----:B------:R-:W-:Y:S02]  /*8170*/  HADD2.F32 R105, -RZ, R148.H1_H1 ;  /* 0x30000094ff697230 */ /* 0x000fe40000004100 */
[C---:B------:R-:W-:Y:S01]  /*8180*/  FMUL R31, R70.reuse, R38 ;  /* 0x00000026461f7220 */ /* 0x040fe20000400000 */
[----:B------:R-:W-:Y:S01]  /*8190*/  F2FP.F16.E5M2.UNPACK_B R154, R154.H1 ;  /* 0x0000009aff9a723e */ /* 0x000fe200030004ff */
[C---:B------:R-:W-:Y:S01]  /*81a0*/  FMUL R38, R70.reuse, R45 ;  /* 0x0000002d46267220 */ /* 0x040fe20000400000 */
[C---:B------:R-:W-:Y:S01]  /*81b0*/  FMUL R45, R70.reuse, R52 ;  /* 0x00000034462d7220 */ /* 0x040fe20000400000 */
[----:B------:R-:W-:Y:S01]  /*81c0*/  F2FP.F16.E5M2.UNPACK_B R155, R155.H1 ;  /* 0x0000009bff9b723e */ /* 0x000fe200030004ff */
[----:B------:R-:W-:Y:S01]  /*81d0*/  FFMA R31, R73, R104, R31 ;  /* 0x00000068491f7223 */ /* 0x000fe2000000001f */
[----:B------:R-:W-:Y:S01]  /*81e0*/  FMUL R52, R70, R59 ;  /* 0x0000003b46347220 */ /* 0x000fe20000400000 */
[----:B------:R-:W-:Y:S01]  /*81f0*/  IADD3 R68, PT, PT, R68, 0x1, RZ ;  /* 0x0000000144447810 */ /* 0x000fe20007ffe0ff */
[C---:B------:R-:W-:Y:S01]  /*8200*/  FMUL R59, R70.reuse, R66 ;  /* 0x00000042463b7220 */ /* 0x040fe20000400000 */
[----:B------:R-:W-:Y:S01]  /*8210*/  F2FP.SATFINITE.E5M2.F32.PACK_AB_MERGE_C R66, R13, R12, R14 ;  /* 0x0000000c0d42723e */ /* 0x000fe2000480600e */
[C---:B------:R-:W-:Y:S01]  /*8220*/  FMUL R32, R70.reuse, R39 ;  /* 0x0000002746207220 */ /* 0x040fe20000400000 */
[--C-:B------:R-:W-:Y:S02]  /*8230*/  HADD2.F32 R108, -RZ, R149.reuse.H0_H0 ;  /* 0x20000095ff6c7230 */ /* 0x100fe40000004100 */
[C---:B------:R-:W-:Y:S01]  /*8240*/  FMUL R35, R70.reuse, R42 ;  /* 0x0000002a46237220 */ /* 0x040fe20000400000 */
[----:B------:R-:W-:Y:S02]  /*8250*/  HADD2.F32 R109, -RZ, R149.H1_H1 ;  /* 0x30000095ff6d7230 */ /* 0x000fe40000004100 */
[C---:B------:R-:W-:Y:S01]  /*8260*/  FFMA R32, R73.reuse, R105, R32 ;  /* 0x0000006949207223 */ /* 0x040fe20000000020 */
[----:B------:R-:W-:Y:S01]  /*8270*/  FMUL R36, R70, R43 ;  /* 0x0000002b46247220 */ /* 0x000fe20000400000 */
[C---:B------:R-:W-:Y:S01]  /*8280*/  FFMA R33, R73.reuse, R106, R33 ;  /* 0x0000006a49217223 */ /* 0x040fe20000000021 */
[C---:B------:R-:W-:Y:S01]  /*8290*/  FFMA R34, R73.reuse, R107, R34 ;  /* 0x0000006b49227223 */ /* 0x040fe20000000022 */
[--C-:B------:R-:W-:Y:S01]  /*82a0*/  HADD2.F32 R112, -RZ, R150.reuse.H0_H0 ;  /* 0x20000096ff707230 */ /* 0x100fe20000004100 */
[----:B------:R-:W-:Y:S01]  /*82b0*/  F2FP.SATFINITE.E5M2.F32.PACK_AB_MERGE_C R32, R32, R31, RZ ;  /* 0x0000001f2020723e */ /* 0x000fe200048060ff */
[C---:B------:R-:W-:Y:S01]  /*82c0*/  FFMA R35, R73.reuse, R108, R35 ;  /* 0x0000006c49237223 */ /* 0x040fe20000000023 */
[----:B------:R-:W-:Y:S02]  /*82d0*/  HADD2.F32 R113, -RZ, R150.H1_H1 ;  /* 0x30000096ff717230 */ /* 0x000fe40000004100 */
[----:B------:R-:W-:Y:S01]  /*82e0*/  FMUL R39, R70, R46 ;  /* 0x0000002e46277220 */ /* 0x000fe20000400000 */
[----:B------:R-:W-:Y:S01]  /*82f0*/  F2FP.SATFINITE.E5M2.F32.PACK_AB_MERGE_C R32, R30, R29, R32 ;  /* 0x0000001d1e20723e */ /* 0x000fe20004806020 */
[C---:B------:R-:W-:Y:S01]  /*8300*/  FFMA R36, R73.reuse, R109, R36 ;  /* 0x0000006d49247223 */ /* 0x040fe20000000024 */
[C---:B------:R-:W-:Y:S01]  /*8310*/  FMUL R40, R70.reuse, R47 ;  /* 0x0000002f46287220 */ /* 0x040fe20000400000 */
        /* <DEDUP_REMOVED lines=10> */
[C---:B------:R-:W-:Y:S01]  /*83c0*/  FMUL R50, R70.reuse, R57 ;  /* 0x0000003946327220 */ /* 0x040fe20000400000 */
[C---:B------:R-:W-:Y:S01]  /*83d0*/  FMUL R57, R70.reuse, R64 ;  /* 0x0000004046397220 */ /* 0x040fe20000400000 */
[----:B------:R-:W-:Y:S01]  /*83e0*/  FFMA R42, R73, R115, R42 ;  /* 0x00000073492a7223 */ /* 0x000fe2000000002a */
[C---:B------:R-:W-:Y:S01]  /*83f0*/  FMUL R46, R70.reuse, R53 ;  /* 0x00000035462e7220 */ /* 0x040fe20000400000 */
[--C-:B------:R-:W-:Y:S01]  /*8400*/  HADD2.F32 R120, -RZ, R152.reuse.H0_H0 ;  /* 0x20000098ff787230 */ /* 0x100fe20000004100 */
[----:B------:R-:W-:Y:S01]  /*8410*/  F2FP.SATFINITE.E5M2.F32.PACK_AB_MERGE_C R64, R5, R4, R76 ;  /* 0x000000040540723e */ /* 0x000fe2000480604c */
[C---:B------:R-:W-:Y:S01]  /*8420*/  FMUL R51, R70.reuse, R58 ;  /* 0x0000003a46337220 */ /* 0x040fe20000400000 */
[C---:B------:R-:W-:Y:S01]  /*8430*/  FMUL R53, R70.reuse, R60 ;  /* 0x0000003c46357220 */ /* 0x040fe20000400000 */
[C---:B------:R-:W-:Y:S01]  /*8440*/  FFMA R43, R73.reuse, R116, R43 ;  /* 0x00000074492b7223 */ /* 0x040fe2000000002b */
[----:B------:R-:W-:Y:S02]  /*8450*/  HADD2.F32 R121, -RZ, R152.H1_H1 ;  /* 0x30000098ff797230 */ /* 0x000fe40000004100 */
[C---:B------:R-:W-:Y:S01]  /*8460*/  FMUL R47, R70.reuse, R54 ;  /* 0x00000036462f7220 */ /* 0x040fe20000400000 */
[C---:B------:R-:W-:Y:S01]  /*8470*/  FMUL R58, R70.reuse, R65 ;  /* 0x00000041463a7220 */ /* 0x040fe20000400000 */
[----:B------:R-:W-:Y:S01]  /*8480*/  FMUL R60, R70, R67 ;  /* 0x00000043463c7220 */ /* 0x000fe20000400000 */
[----:B------:R-:W-:Y:S01]  /*8490*/  F2FP.SATFINITE.E5M2.F32.PACK_AB_MERGE_C R5, R20, R11, RZ ;  /* 0x0000000b1405723e */ /* 0x000fe200048060ff */
[----:B------:R-:W-:Y:S01]  /*84a0*/  FFMA R44, R73, R117, R44 ;  /* 0x00000075492c7223 */ /* 0x000fe2000000002c */
[C---:B------:R-:W-:Y:S01]  /*84b0*/  FMUL R48, R70.reuse, R55 ;  /* 0x0000003746307220 */ /* 0x040fe20000400000 */
[----:B------:R-:W-:Y:S01]  /*84c0*/  F2FP.SATFINITE.E5M2.F32.PACK_AB_MERGE_C R65, R9, R8, R78 ;  /* 0x000000080941723e */ /* 0x000fe2000480604e */
[----:B------:R-:W-:Y:S01]  /*84d0*/  FFMA R45, R73, R118, R45 ;  /* 0x00000076492d7223 */ /* 0x000fe2000000002d */
[----:B------:R-:W-:Y:S01]  /*84e0*/  F2FP.SATFINITE.E5M2.F32.PACK_AB_MERGE_C R67, R17, R16, R18 ;  /* 0x000000101143723e */ /* 0x000fe20004806012 */
[----:B------:R-:W-:Y:S01]  /*84f0*/  FMUL R49, R70, R56 ;  /* 0x0000003846317220 */ /* 0x000fe20000400000 */
[C---:B------:R-:W-:Y:S01]  /*8500*/  FFMA R46, R73.reuse, R119, R46 ;  /* 0x00000077492e7223 */ /* 0x040fe2000000002e */
[--C-:B------:R-:W-:Y:S02]  /*8510*/  HADD2.F32 R124, -RZ, R153.reuse.H0_H0 ;  /* 0x20000099ff7c7230 */ /* 0x100fe40000004100 */
[C---:B------:R-:W-:Y:S01]  /*8520*/  FFMA R47, R73.reuse, R120, R47 ;  /* 0x00000078492f7223 */ /* 0x040fe2000000002f */
[----:B------:R1:W-:Y:S01]  /*8530*/  STS.128 [R137+UR44+0x6200], R64 ;  /* 0x0062004089007988 */ /* 0x0003e20008000c2c */
[----:B------:R-:W-:Y:S01]  /*8540*/  HADD2.F32 R125, -RZ, R153.H1_H1 ;  /* 0x30000099ff7d7230 */ /* 0x000fe20000004100 */
[----:B------:R-:W-:Y:S01]  /*8550*/  F2FP.SATFINITE.E5M2.F32.PACK_AB_MERGE_C R5, R10, R7, R5 ;  /* 0x000000070a05723e */ /* 0x000fe20004806005 */
[C---:B------:R-:W-:Y:S01]  /*8560*/  FFMA R48, R73.reuse, R121, R48 ;  /* 0x0000007949307223 */ /* 0x040fe20000000030 */
[----:B------:R-:W-:Y:S01]  /*8570*/  F2FP.SATFINITE.E5M2.F32.PACK_AB_MERGE_C R7, R28, R27, RZ ;  /* 0x0000001b1c07723e */ /* 0x000fe200048060ff */
        /* <DEDUP_REMOVED lines=8> */
[----:B------:R-:W-:Y:S01]  /*8600*/  FMUL R56, R70, R63 ;  /* 0x0000003f46387220 */ /* 0x000fe20000400000 */
[----:B------:R-:W-:Y:S01]  /*8610*/  F2FP.SATFINITE.E5M2.F32.PACK_AB_MERGE_C R4, R2, R0, R3 ;  /* 0x000000000204723e */ /* 0x000fe20004806003 */
[C---:B------:R-:W-:Y:S01]  /*8620*/  FFMA R53, R73.reuse, R126, R53 ;  /* 0x0000007e49357223 */ /* 0x040fe20000000035 */
[----:B------:R-:W-:Y:S01]  /*8630*/  F2FP.SATFINITE.E5M2.F32.PACK_AB_MERGE_C R7, R26, R25, R7 ;  /* 0x000000191a07723e */ /* 0x000fe20004806007 */
[C---:B------:R-:W-:Y:S01]  /*8640*/  FFMA R54, R73.reuse, R127, R54 ;  /* 0x0000007f49367223 */ /* 0x040fe20000000036 */
[--C-:B------:R-:W-:Y:S02]  /*8650*/  HADD2.F32 R74, -RZ, R155.reuse.H0_H0 ;  /* 0x2000009bff4a7230 */ /* 0x100fe40000004100 */
[C---:B------:R-:W-:Y:S01]  /*8660*/  FFMA R55, R73.reuse, R128, R55 ;  /* 0x0000008049377223 */ /* 0x040fe20000000037 */
[----:B------:R-:W-:Y:S01]  /*8670*/  HADD2.F32 R131, -RZ, R155.H1_H1 ;  /* 0x3000009bff837230 */ /* 0x000fe20000004100 */
[----:B------:R1:W-:Y:S01]  /*8680*/  STS.128 [R179+0x6010], R4 ;  /* 0x00601004b3007388 */ /* 0x0003e20000000c00 */
[----:B------:R-:W-:Y:S01]  /*8690*/  F2FP.SATFINITE.E5M2.F32.PACK_AB_MERGE_C R35, R36, R35, RZ ;  /* 0x000000232423723e */ /* 0x000fe200048060ff */
[C---:B------:R-:W-:Y:S01]  /*86a0*/  FFMA R56, R73.reuse, R129, R56 ;  /* 0x0000008149387223 */ /* 0x040fe20000000038 */
[----:B------:R-:W-:Y:S01]  /*86b0*/  F2FP.SATFINITE.E5M2.F32.PACK_AB_MERGE_C R39, R40, R39, RZ ;  /* 0x000000272827723e */ /* 0x000fe200048060ff */
[C---:B------:R-:W-:Y:S01]  /*86c0*/  FFMA R57, R73.reuse, R72, R57 ;  /* 0x0000004849397223 */ /* 0x040fe20000000039 */
[----:B------:R-:W-:Y:S01]  /*86d0*/  F2FP.SATFINITE.E5M2.F32.PACK_AB_MERGE_C R43, R44, R43, RZ ;  /* 0x0000002b2c2b723e */ /* 0x000fe200048060ff */
[C---:B------:R-:W-:Y:S01]  /*86e0*/  FFMA R58, R73.reuse, R75, R58 ;  /* 0x0000004b493a7223 */ /* 0x040fe2000000003a */
[C---:B------:R-:W-:Y:S01]  /*86f0*/  FFMA R59, R73.reuse, R74, R59 ;  /* 0x0000004a493b7223 */ /* 0x040fe2000000003b */
[----:B------:R-:W-:Y:S01]  /*8700*/  F2FP.SATFINITE.E5M2.F32.PACK_AB_MERGE_C R33, R34, R33, R35 ;  /* 0x000000212221723e */ /* 0x000fe20004806023 */
        /* <DEDUP_REMOVED lines=11> */
[----:B------:R-:W-:Y:S05]  /*87c0*/  F2FP.SATFINITE.E5M2.F32.PACK_AB_MERGE_C R51, R58, R57, R59 ;  /* 0x000000393a33723e */ /* 0x000fea000480603b */
        /* <DEDUP_REMOVED lines=10> */
[----:B------:R-:W-:Y:S02]  /*8870*/  UIADD3 UR9, UPT, UPT, UR49, 0x40, URZ ;  /* 0x0000004031097890 */ /* 0x000fe4000fffe0ff */
[----:B------:R-:W-:Y:S01]  /*8880*/  UIADD3 UR8, UPT, UPT, UR44, 0x6200, URZ ;  /* 0x000062002c087890 */ /* 0x000fe2000fffe0ff */
[----:B------:R-:W-:Y:S01]  /*8890*/  UMOV UR10, UR50 ;  /* 0x00000032000a7c82 */ /* 0x000fe20008000000 */
[----:B------:R-:W-:Y:S01]  /*88a0*/  UMOV UR11, UR36 ;  /* 0x00000024000b7c82 */ /* 0x000fe20008000000 */
[----:B--2---:R-:W-:Y:S04]  /*88b0*/  UIADD3 UR4, UP0, UPT, UR6, 0x680, URZ ;  /* 0x0000068006047890 */ /* 0x004fe8000ff1e0ff */
[----:B------:R-:W-:Y:S09]  /*88c0*/  UIADD3.X UR5, UPT, UPT, URZ, UR7, URZ, UP0, !UPT ;  /* 0x00000007ff057290 */ /* 0x000ff200087fe4ff */
[----:B------:R2:W-:Y:S01]  /*88d0*/  UTMASTG.3D [UR8], [UR4] ;  /* 0x00000008040073b5 */ /* 0x0005e20008010000 */
[----:B------:R0:W-:Y:S01]  /*88e0*/  UTMACMDFLUSH ;  /* 0x00000000000079b7 */ /* 0x0001e20000000000 */
[----:B--2---:R-:W-:Y:S04]  /*88f0*/  DEPBAR.LE SB0, 0x1 ;  /* 0x000080400000791a */ /* 0x004fe80000000000 */
.L_x_113:
[----:B------:R-:W-:Y:S05]  /*8900*/  BSYNC.RECONVERGENT B0 ;  /* 0x0000000000007941 */ /* 0x000fea0003800200 */
.L_x_112:
[----:B------:R-:W-:Y:S01]  /*8910*/  R2UR UR4, R160 ;  /* 0x00000000a00472ca */ /* 0x000fe200000e0000 */
[----:B------:R-:W-:Y:S01]  /*8920*/  BAR.SYNC.DEFER_BLOCKING 0x1, 0x80 ;  /* 0x0042000000007b1d */ /* 0x000fe20000010000 */
[----:B------:R-:W-:Y:S01]  /*8930*/  ISETP.NE.AND P0, PT, R162, 0x2, PT ;  /* 0x00000002a200780c */ /* 0x000fe20003f05270 */
[----:B------:R-:W-:Y:S01]  /*8940*/  UISETP.NE.AND UP0, UPT, UR46, URZ, UPT ;  /* 0x000000ff2e00728c */ /* 0x000fe2000bf05270 */
[----:B------:R-:W-:Y:S01]  /*8950*/  ISETP.NE.AND P1, PT, R68, 0x4, PT ;  /* 0x000000044400780c */ /* 0x000fe20003f25270 */
[----:B------:R-:W-:Y:S01]  /*8960*/  UIADD3 UR20, UPT, UPT, UR37, UR63, URZ ;  /* 0x0000003f25147290 */ /* 0x000fe2000fffe0ff */
[----:B------:R-:W-:Y:S02]  /*8970*/  SEL R0, RZ, 0x1, P0 ;  /* 0x00000001ff007807 */ /* 0x000fe40000000000 */
[----:B------:R-:W-:Y:S02]  /*8980*/  SEL R3, RZ, 0x1, P1 ;  /* 0x00000001ff037807 */ /* 0x000fe40000800000 */
[----:B------:R-:W-:Y:S02]  /*8990*/  LOP3.LUT R167, R167, R0, RZ, 0x3c, !PT ;  /* 0x00000000a7a77212 */ /* 0x000fe400078e3cff */
[----:B------:R-:W-:Y:S01]  /*89a0*/  LOP3.LUT R168, R168, R3, RZ, 0x3c, !PT ;  /* 0x00000003a8a87212 */ /* 0x000fe200078e3cff */
[----:B------:R-:W-:Y:S01]  /*89b0*/  UIADD3 UR16, UPT, UPT, UR38, UR4, URZ ;  /* 0x0000000426107290 */ /* 0x000fe2000fffe0ff */
[----:B------:R-:W-:Y:S02]  /*89c0*/  SEL R162, R162, RZ, P0 ;  /* 0x000000ffa2a27207 */ /* 0x000fe40000000000 */
[----:B------:R-:W-:Y:S01]  /*89d0*/  SEL R68, R68, RZ, P1 ;  /* 0x000000ff44447207 */ /* 0x000fe20000800000 */
[----:B------:R-:W-:Y:S01]  /*89e0*/  UMOV UR36, UR59 ;  /* 0x0000003b00247c82 */ /* 0x000fe20008000000 */
[----:B------:R-:W-:Y:S07]  /*89f0*/  BRA.U UP0, `(.L_x_114) ;  /* 0xffffffc5005c7547 */ /* 0x000fee000b83ffff */
[----:B------:R-:W-:Y:S05]  /*8a00*/  EXIT ;  /* 0x000000000000794d */ /* 0x000fea0003800000 */
.L_x_24:
[----:B--2---:R2:W3:Y:S02]  /*8a10*/  SYNCS.PHASECHK.TRANS64.TRYWAIT P0, [R3+URZ+0x100], R2 ;  /* 0x00010002030075a7 */ /* 0x0044e400080011ff */
[----:B---3--:R-:W-:Y:S05]  /*8a20*/  @!P0 NANOSLEEP.SYNCS 0x989680 ;  /* 0x009896800000895d */ /* 0x008fea0003900000 */
[----:B------:R-:W3:Y:S02]  /*8a30*/  @!P0 SYNCS.PHASECHK.TRANS64 P0, [R3+URZ+0x100], R2 ;  /* 0x00010002030085a7 */ /* 0x000ee400080010ff */
[----:B---3--:R-:W-:Y:S05]  /*8a40*/  @!P0 BRA `(.L_x_24) ;  /* 0xfffffffc00f08947 */ /* 0x008fea000383ffff */
[----:B------:R-:W-:Y:S05]  /*8a50*/  BRA `(.L_x_115) ;  /* 0xffffff8c00947947 */ /* 0x000fea000383ffff */
.L_x_27:
[----:B-1----:R-:W-:-:S07]  /*8a60*/  MOV R0, UR33 ;  /* 0x0000002100007c02 */ /* 0x002fce0008000f00 */
.L_x_116:
[----:B-1----:R1:W2:Y:S02]  /*8a70*/  SYNCS.PHASECHK.TRANS64.TRYWAIT P0, [R0+URZ+0x30], R3 ;  /* 0x00003003000075a7 */ /* 0x0022a400080011ff */
[----:B--2---:R-:W-:Y:S05]  /*8a80*/  @!P0 NANOSLEEP.SYNCS 0x989680 ;  /* 0x009896800000895d */ /* 0x004fea0003900000 */
[----:B------:R-:W2:Y:S02]  /*8a90*/  @!P0 SYNCS.PHASECHK.TRANS64 P0, [R0+URZ+0x30], R3 ;  /* 0x00003003000085a7 */ /* 0x000ea400080010ff */
[----:B--2---:R-:W-:Y:S05]  /*8aa0*/  @!P0 BRA `(.L_x_116) ;  /* 0xfffffffc00f08947 */ /* 0x004fea000383ffff */
[----:B------:R-:W-:Y:S05]  /*8ab0*/  BRA `(.L_x_26) ;  /* 0xffffff8c00dc7947 */ /* 0x000fea000383ffff */
.L_x_34:
[----:B-1----:R-:W-:-:S07]  /*8ac0*/  MOV R0, UR17 ;  /* 0x0000001100007c02 */ /* 0x002fce0008000f00 */
.L_x_117:
[----:B-1----:R1:W2:Y:S02]  /*8ad0*/  SYNCS.PHASECHK.TRANS64.TRYWAIT P0, [R0+URZ+0x30], R3 ;  /* 0x00003003000075a7 */ /* 0x0022a400080011ff */
[----:B--2---:R-:W-:Y:S05]  /*8ae0*/  @!P0 NANOSLEEP.SYNCS 0x989680 ;  /* 0x009896800000895d */ /* 0x004fea0003900000 */
[----:B------:R-:W2:Y:S02]  /*8af0*/  @!P0 SYNCS.PHASECHK.TRANS64 P0, [R0+URZ+0x30], R3 ;  /* 0x00003003000085a7 */ /* 0x000ea400080010ff */
[----:B--2---:R-:W-:Y:S05]  /*8b00*/  @!P0 BRA `(.L_x_117) ;  /* 0xfffffffc00f08947 */ /* 0x004fea000383ffff */
[----:B------:R-:W-:Y:S05]  /*8b10*/  BRA `(.L_x_33) ;  /* 0xffffff9000987947 */ /* 0x000fea000383ffff */
.L_x_39:
[----:B-1----:R1:W2:Y:S02]  /*8b20*/  SYNCS.PHASECHK.TRANS64.TRYWAIT P0, [R3+URZ+0x90], R0 ;  /* 0x00009000030075a7 */ /* 0x0022a400080011ff */
[----:B--2---:R-:W-:Y:S05]  /*8b30*/  @!P0 NANOSLEEP.SYNCS 0x989680 ;  /* 0x009896800000895d */ /* 0x004fea0003900000 */
[----:B------:R-:W2:Y:S02]  /*8b40*/  @!P0 SYNCS.PHASECHK.TRANS64 P0, [R3+URZ+0x90], R0 ;  /* 0x00009000030085a7 */ /* 0x000ea400080010ff */
[----:B--2---:R-:W-:Y:S05]  /*8b50*/  @!P0 BRA `(.L_x_39) ;  /* 0xfffffffc00f08947 */ /* 0x004fea000383ffff */
[----:B------:R-:W-:Y:S05]  /*8b60*/  BRA `(.L_x_118) ;  /* 0xffffff94003c7947 */ /* 0x000fea000383ffff */
.L_x_43:
[----:B-1----:R-:W-:-:S07]  /*8b70*/  MOV R0, UR4 ;  /* 0x0000000400007c02 */ /* 0x002fce0008000f00 */
.L_x_119:
[----:B-1----:R1:W2:Y:S02]  /*8b80*/  SYNCS.PHASECHK.TRANS64.TRYWAIT P0, [R0+URZ], R3 ;  /* 0x00000003000075a7 */ /* 0x0022a400080011ff */
[----:B--2---:R-:W-:Y:S05]  /*8b90*/  @!P0 NANOSLEEP.SYNCS 0x989680 ;  /* 0x009896800000895d */ /* 0x004fea0003900000 */
[----:B------:R-:W2:Y:S02]  /*8ba0*/  @!P0 SYNCS.PHASECHK.TRANS64 P0, [R0+URZ], R3 ;  /* 0x00000003000085a7 */ /* 0x000ea400080010ff */
[----:B--2---:R-:W-:Y:S05]  /*8bb0*/  @!P0 BRA `(.L_x_119) ;  /* 0xfffffffc00f08947 */ /* 0x004fea000383ffff */
[----:B------:R-:W-:Y:S05]  /*8bc0*/  BRA `(.L_x_120) ;  /* 0xffffff9800e47947 */ /* 0x000fea000383ffff */
.L_x_44:
[----:B------:R-:W-:-:S07]  /*8bd0*/  MOV R0, UR5 ;  /* 0x0000000500007c02 */ /* 0x000fce0008000f00 */
.L_x_121:
[----:B-1----:R1:W2:Y:S02]  /*8be0*/  SYNCS.PHASECHK.TRANS64.TRYWAIT P0, [R0+URZ], R3 ;  /* 0x00000003000075a7 */ /* 0x0022a400080011ff */
[----:B--2---:R-:W-:Y:S05]  /*8bf0*/  @!P0 NANOSLEEP.SYNCS 0x989680 ;  /* 0x009896800000895d */ /* 0x004fea0003900000 */
[----:B------:R-:W2:Y:S02]  /*8c00*/  @!P0 SYNCS.PHASECHK.TRANS64 P0, [R0+URZ], R3 ;  /* 0x00000003000085a7 */ /* 0x000ea400080010ff */
[----:B--2---:R-:W-:Y:S05]  /*8c10*/  @!P0 BRA `(.L_x_121) ;  /* 0xfffffffc00f08947 */ /* 0x004fea000383ffff */
[----:B------:R-:W-:Y:S05]  /*8c20*/  BRA `(.L_x_122) ;  /* 0xffffff9800f07947 */ /* 0x000fea000383ffff */
.L_x_45:
[----:B------:R-:W-:-:S07]  /*8c30*/  MOV R0, UR5 ;  /* 0x0000000500007c02 */ /* 0x000fce0008000f00 */
.L_x_123:
[----:B-1----:R1:W2:Y:S02]  /*8c40*/  SYNCS.PHASECHK.TRANS64.TRYWAIT P0, [R0+URZ], R3 ;  /* 0x00000003000075a7 */ /* 0x0022a400080011ff */
[----:B--2---:R-:W-:Y:S05]  /*8c50*/  @!P0 NANOSLEEP.SYNCS 0x989680 ;  /* 0x009896800000895d */ /* 0x004fea0003900000 */
[----:B------:R-:W2:Y:S02]  /*8c60*/  @!P0 SYNCS.PHASECHK.TRANS64 P0, [R0+URZ], R3 ;  /* 0x00000003000085a7 */ /* 0x000ea400080010ff */
[----:B--2---:R-:W-:Y:S05]  /*8c70*/  @!P0 BRA `(.L_x_123) ;  /* 0xfffffffc00f08947 */ /* 0x004fea000383ffff */
[----:B------:R-:W-:Y:S05]  /*8c80*/  BRA `(.L_x_124) ;  /* 0xffffff9800fc7947 */ /* 0x000fea000383ffff */
.L_x_46:
[----:B------:R-:W-:-:S07]  /*8c90*/  MOV R0, UR5 ;  /* 0x0000000500007c02 */ /* 0x000fce0008000f00 */
.L_x_125:
[----:B-1----:R1:W2:Y:S02]  /*8ca0*/  SYNCS.PHASECHK.TRANS64.TRYWAIT P0, [R0+URZ], R3 ;  /* 0x00000003000075a7 */ /* 0x0022a400080011ff */
[----:B--2---:R-:W-:Y:S05]  /*8cb0*/  @!P0 NANOSLEEP.SYNCS 0x989680 ;  /* 0x009896800000895d */ /* 0x004fea0003900000 */
[----:B------:R-:W2:Y:S02]  /*8cc0*/  @!P0 SYNCS.PHASECHK.TRANS64 P0, [R0+URZ], R3 ;  /* 0x00000003000085a7 */ /* 0x000ea400080010ff */
[----:B--2---:R-:W-:Y:S05]  /*8cd0*/  @!P0 BRA `(.L_x_125) ;  /* 0xfffffffc00f08947 */ /* 0x004fea000383ffff */
[----:B------:R-:W-:Y:S05]  /*8ce0*/  BRA `(.L_x_126) ;  /* 0xffffff9c00087947 */ /* 0x000fea000383ffff */
.L_x_47:
[----:B------:R-:W-:-:S07]  /*8cf0*/  MOV R0, UR5 ;  /* 0x0000000500007c02 */ /* 0x000fce0008000f00 */
.L_x_127:
[----:B-1----:R1:W2:Y:S02]  /*8d00*/  SYNCS.PHASECHK.TRANS64.TRYWAIT P0, [R0+URZ], R3 ;  /* 0x00000003000075a7 */ /* 0x0022a400080011ff */
[----:B--2---:R-:W-:Y:S05]  /*8d10*/  @!P0 NANOSLEEP.SYNCS 0x989680 ;  /* 0x009896800000895d */ /* 0x004fea0003900000 */
[----:B------:R-:W2:Y:S02]  /*8d20*/  @!P0 SYNCS.PHASECHK.TRANS64 P0, [R0+URZ], R3 ;  /* 0x00000003000085a7 */ /* 0x000ea400080010ff */
[----:B--2---:R-:W-:Y:S05]  /*8d30*/  @!P0 BRA `(.L_x_127) ;  /* 0xfffffffc00f08947 */ /* 0x004fea000383ffff */
[----:B------:R-:W-:Y:S05]  /*8d40*/  BRA `(.L_x_128) ;  /* 0xffffff9c00147947 */ /* 0x000fea000383ffff */
.L_x_50:
[----:B-1----:R1:W2:Y:S02]  /*8d50*/  SYNCS.PHASECHK.TRANS64.TRYWAIT P0, [R2+URZ+0xf0], R5 ;  /* 0x0000f005020075a7 */ /* 0x0022a400080011ff */
[----:B--2---:R-:W-:Y:S05]  /*8d60*/  @!P0 NANOSLEEP.SYNCS 0x989680 ;  /* 0x009896800000895d */ /* 0x004fea0003900000 */
[----:B------:R-:W2:Y:S02]  /*8d70*/  @!P0 SYNCS.PHASECHK.TRANS64 P0, [R2+URZ+0xf0], R5 ;  /* 0x0000f005020085a7 */ /* 0x000ea400080010ff */
[----:B--2---:R-:W-:Y:S05]  /*8d80*/  @!P0 BRA `(.L_x_50) ;  /* 0xfffffffc00f08947 */ /* 0x004fea000383ffff */
[----:B------:R-:W-:Y:S05]  /*8d90*/  BRA `(.L_x_129) ;  /* 0xffffff9c00707947 */ /* 0x000fea000383ffff */
.L_x_51:
[----:B------:R-:W-:-:S07]  /*8da0*/  MOV R2, UR4 ;  /* 0x0000000400027c02 */ /* 0x000fce0008000f00 */
.L_x_130:
[----:B-1----:R1:W2:Y:S02]  /*8db0*/  SYNCS.PHASECHK.TRANS64.TRYWAIT P0, [R2+URZ+0xa0], R5 ;  /* 0x0000a005020075a7 */ /* 0x0022a400080011ff */
[----:B--2---:R-:W-:Y:S05]  /*8dc0*/  @!P0 NANOSLEEP.SYNCS 0x989680 ;  /* 0x009896800000895d */ /* 0x004fea0003900000 */
[----:B------:R-:W2:Y:S02]  /*8dd0*/  @!P0 SYNCS.PHASECHK.TRANS64 P0, [R2+URZ+0xa0], R5 ;  /* 0x0000a005020085a7 */ /* 0x000ea400080010ff */
[----:B--2---:R-:W-:Y:S05]  /*8de0*/  @!P0 BRA `(.L_x_130) ;  /* 0xfffffffc00f08947 */ /* 0x004fea000383ffff */
[----:B------:R-:W-:Y:S05]  /*8df0*/  BRA `(.L_x_131) ;  /* 0xffffff9c00807947 */ /* 0x000fea000383ffff */
.L_x_52:
[----:B-1----:R1:W2:Y:S02]  /*8e00*/  SYNCS.PHASECHK.TRANS64.TRYWAIT P1, [R2+URZ+0x90], R5 ;  /* 0x00009005020075a7 */ /* 0x0022a400080211ff */
[----:B--2---:R-:W-:Y:S05]  /*8e10*/  @!P1 NANOSLEEP.SYNCS 0x989680 ;  /* 0x009896800000995d */ /* 0x004fea0003900000 */
[----:B------:R-:W2:Y:S02]  /*8e20*/  @!P1 SYNCS.PHASECHK.TRANS64 P1, [R2+URZ+0x90], R5 ;  /* 0x00009005020095a7 */ /* 0x000ea400080210ff */
[----:B--2---:R-:W-:Y:S05]  /*8e30*/  @!P1 BRA `(.L_x_52) ;  /* 0xfffffffc00f09947 */ /* 0x004fea000383ffff */
[----:B------:R-:W-:Y:S05]  /*8e40*/  BRA `(.L_x_132) ;  /* 0xffffff9c00b07947 */ /* 0x000fea000383ffff */
.L_x_55:
[----:B------:R-:W-:-:S07]  /*8e50*/  MOV R0, UR4 ;  /* 0x0000000400007c02 */ /* 0x000fce0008000f00 */
.L_x_133:
[----:B-1----:R1:W2:Y:S02]  /*8e60*/  SYNCS.PHASECHK.TRANS64.TRYWAIT P0, [R0+URZ+0xa0], R3 ;  /* 0x0000a003000075a7 */ /* 0x0022a400080011ff */
[----:B--2---:R-:W-:Y:S05]  /*8e70*/  @!P0 NANOSLEEP.SYNCS 0x989680 ;  /* 0x009896800000895d */ /* 0x004fea0003900000 */
[----:B------:R-:W2:Y:S02]  /*8e80*/  @!P0 SYNCS.PHASECHK.TRANS64 P0, [R0+URZ+0xa0], R3 ;  /* 0x0000a003000085a7 */ /* 0x000ea400080010ff */
[----:B--2---:R-:W-:Y:S05]  /*8e90*/  @!P0 BRA `(.L_x_133) ;  /* 0xfffffffc00f08947 */ /* 0x004fea000383ffff */
[----:B------:R-:W-:Y:S05]  /*8ea0*/  BRA `(.L_x_54) ;  /* 0xffffffa000047947 */ /* 0x000fea000383ffff */
.L_x_62:
[----:B-1----:R1:W2:Y:S02]  /*8eb0*/  SYNCS.PHASECHK.TRANS64.TRYWAIT P1, [R0+URZ+0x90], R5 ;  /* 0x00009005000075a7 */ /* 0x0022a400080211ff */
[----:B--2---:R-:W-:Y:S05]  /*8ec0*/  @!P1 NANOSLEEP.SYNCS 0x989680 ;  /* 0x009896800000995d */ /* 0x004fea0003900000 */
[----:B------:R-:W2:Y:S02]  /*8ed0*/  @!P1 SYNCS.PHASECHK.TRANS64 P1, [R0+URZ+0x90], R5 ;  /* 0x00009005000095a7 */ /* 0x000ea400080210ff */
[----:B--2---:R-:W-:Y:S05]  /*8ee0*/  @!P1 BRA `(.L_x_62) ;  /* 0xfffffffc00f09947 */ /* 0x004fea000383ffff */
[----:B------:R-:W-:Y:S05]  /*8ef0*/  BRA `(.L_x_134) ;  /* 0xffffffa400787947 */ /* 0x000fea000383ffff */
.L_x_63:
[----:B------:R-:W-:-:S07]  /*8f00*/  MOV R3, UR30 ;  /* 0x0000001e00037c02 */ /* 0x000fce0008000f00 */
.L_x_135:
[----:B-1----:R1:W2:Y:S02]  /*8f10*/  SYNCS.PHASECHK.TRANS64.TRYWAIT P0, [R3+URZ+0xd0], R0 ;  /* 0x0000d000030075a7 */ /* 0x0022a400080011ff */
[----:B--2---:R-:W-:Y:S05]  /*8f20*/  @!P0 NANOSLEEP.SYNCS 0x989680 ;  /* 0x009896800000895d */ /* 0x004fea0003900000 */
[----:B------:R-:W2:Y:S02]  /*8f30*/  @!P0 SYNCS.PHASECHK.TRANS64 P0, [R3+URZ+0xd0], R0 ;  /* 0x0000d000030085a7 */ /* 0x000ea400080010ff */
[----:B--2---:R-:W-:Y:S05]  /*8f40*/  @!P0 BRA `(.L_x_135) ;  /* 0xfffffffc00f08947 */ /* 0x004fea000383ffff */
[----:B------:R-:W-:Y:S05]  /*8f50*/  BRA `(.L_x_136) ;  /* 0xffffffa400b07947 */ /* 0x000fea000383ffff */
.L_x_66:
[----:B------:R-:W-:Y:S07]  /*8f60*/  MOV R0, UR5 ;  /* 0x0000000500007c02 */ /* 0x000fee0008000f00 */
.L_x_137:
[----:B-1----:R1:W2:Y:S02]  /*8f70*/  SYNCS.PHASECHK.TRANS64.TRYWAIT P0, [R0+URZ], R3 ;  /* 0x00000003000075a7 */ /* 0x0022a400080011ff */
[----:B--2---:R-:W-:Y:S05]  /*8f80*/  @!P0 NANOSLEEP.SYNCS 0x989680 ;  /* 0x009896800000895d */ /* 0x004fea0003900000 */
[----:B------:R-:W2:Y:S02]  /*8f90*/  @!P0 SYNCS.PHASECHK.TRANS64 P0, [R0+URZ], R3 ;  /* 0x00000003000085a7 */ /* 0x000ea400080010ff */
[----:B--2---:R-:W-:Y:S05]  /*8fa0*/  @!P0 BRA `(.L_x_137) ;  /* 0xfffffffc00f08947 */ /* 0x004fea000383ffff */
[----:B------:R-:W-:Y:S05]  /*8fb0*/  BRA `(.L_x_65) ;  /* 0xffffffa400cc7947 */ /* 0x000fea000383ffff */
.L_x_69:
[----:B------:R-:W-:-:S07]  /*8fc0*/  MOV R0, UR4 ;  /* 0x0000000400007c02 */ /* 0x000fce0008000f00 */
.L_x_138:
[----:B--2---:R2:W4:Y:S02]  /*8fd0*/  SYNCS.PHASECHK.TRANS64.TRYWAIT P0, [R0+URZ], R3 ;  /* 0x00000003000075a7 */ /* 0x00452400080011ff */
[----:B----4-:R-:W-:Y:S05]  /*8fe0*/  @!P0 NANOSLEEP.SYNCS 0x989680 ;  /* 0x009896800000895d */ /* 0x010fea0003900000 */
[----:B------:R-:W4:Y:S02]  /*8ff0*/  @!P0 SYNCS.PHASECHK.TRANS64 P0, [R0+URZ], R3 ;  /* 0x00000003000085a7 */ /* 0x000f2400080010ff */
[----:B----4-:R-:W-:Y:S05]  /*9000*/  @!P0 BRA `(.L_x_138) ;  /* 0xfffffffc00f08947 */ /* 0x010fea000383ffff */
[----:B------:R-:W-:Y:S05]  /*9010*/  BRA `(.L_x_139) ;  /* 0xffffffa800a87947 */ /* 0x000fea000383ffff */
.L_x_70:
[----:B------:R-:W-:-:S07]  /*9020*/  MOV R0, UR5 ;  /* 0x0000000500007c02 */ /* 0x000fce0008000f00 */
.L_x_140:
[----:B-1----:R1:W2:Y:S02]  /*9030*/  SYNCS.PHASECHK.TRANS64.TRYWAIT P0, [R0+URZ], R3 ;  /* 0x00000003000075a7 */ /* 0x0022a400080011ff */
[----:B--2---:R-:W-:Y:S05]  /*9040*/  @!P0 NANOSLEEP.SYNCS 0x989680 ;  /* 0x009896800000895d */ /* 0x004fea0003900000 */
[----:B------:R-:W2:Y:S02]  /*9050*/  @!P0 SYNCS.PHASECHK.TRANS64 P0, [R0+URZ], R3 ;  /* 0x00000003000085a7 */ /* 0x000ea400080010ff */
[----:B--2---:R-:W-:Y:S05]  /*9060*/  @!P0 BRA `(.L_x_140) ;  /* 0xfffffffc00f08947 */ /* 0x004fea000383ffff */
[----:B------:R-:W-:Y:S05]  /*9070*/  BRA `(.L_x_141) ;  /* 0xffffffa800b47947 */ /* 0x000fea000383ffff */
.L_x_71:
[----:B------:R-:W-:-:S07]  /*9080*/  MOV R0, UR5 ;  /* 0x0000000500007c02 */ /* 0x000fce0008000f00 */
.L_x_142:
[----:B-1----:R1:W2:Y:S02]  /*9090*/  SYNCS.PHASECHK.TRANS64.TRYWAIT P0, [R0+URZ], R3 ;  /* 0x00000003000075a7 */ /* 0x0022a400080011ff */
[----:B--2---:R-:W-:Y:S05]  /*90a0*/  @!P0 NANOSLEEP.SYNCS 0x989680 ;  /* 0x009896800000895d */ /* 0x004fea0003900000 */
[----:B------:R-:W2:Y:S02]  /*90b0*/  @!P0 SYNCS.PHASECHK.TRANS64 P0, [R0+URZ], R3 ;  /* 0x00000003000085a7 */ /* 0x000ea400080010ff */
[----:B--2---:R-:W-:Y:S05]  /*90c0*/  @!P0 BRA `(.L_x_142) ;  /* 0xfffffffc00f08947 */ /* 0x004fea000383ffff */
[----:B------:R-:W-:Y:S05]  /*90d0*/  BRA `(.L_x_143) ;  /* 0xffffffa800c07947 */ /* 0x000fea000383ffff */
.L_x_72:
[----:B------:R-:W-:-:S07]  /*90e0*/  MOV R0, UR4 ;  /* 0x0000000400007c02 */ /* 0x000fce0008000f00 */
.L_x_144:
[----:B-1----:R1:W2:Y:S02]  /*90f0*/  SYNCS.PHASECHK.TRANS64.TRYWAIT P0, [R0+URZ], R3 ;  /* 0x00000003000075a7 */ /* 0x0022a400080011ff */
[----:B--2---:R-:W-:Y:S05]  /*9100*/  @!P0 NANOSLEEP.SYNCS 0x989680 ;  /* 0x009896800000895d */ /* 0x004fea0003900000 */
[----:B------:R-:W2:Y:S02]  /*9110*/  @!P0 SYNCS.PHASECHK.TRANS64 P0, [R0+URZ], R3 ;  /* 0x00000003000085a7 */ /* 0x000ea400080010ff */
[----:B--2---:R-:W-:Y:S05]  /*9120*/  @!P0 BRA `(.L_x_144) ;  /* 0xfffffffc00f08947 */ /* 0x004fea000383ffff */
[----:B------:R-:W-:Y:S05]  /*9130*/  BRA `(.L_x_145) ;  /* 0xffffffa800cc7947 */ /* 0x000fea000383ffff */
.L_x_77:
[----:B--2---:R2:W3:Y:S02]  /*9140*/  SYNCS.PHASECHK.TRANS64.TRYWAIT P0, [R12+URZ+0x90], R9 ;  /* 0x000090090c0075a7 */ /* 0x0044e400080011ff */
[----:B---3--:R-:W-:Y:S05]  /*9150*/  @!P0 NANOSLEEP.SYNCS 0x989680 ;  /* 0x009896800000895d */ /* 0x008fea0003900000 */
[----:B------:R-:W3:Y:S02]  /*9160*/  @!P0 SYNCS.PHASECHK.TRANS64 P0, [R12+URZ+0x90], R9 ;  /* 0x000090090c0085a7 */ /* 0x000ee400080010ff */
[----:B---3--:R-:W-:Y:S05]  /*9170*/  @!P0 BRA `(.L_x_77) ;  /* 0xfffffffc00f08947 */ /* 0x008fea000383ffff */
[----:B------:R-:W-:Y:S05]  /*9180*/  BRA `(.L_x_146) ;  /* 0xffffffac00e47947 */ /* 0x000fea000383ffff */
.L_x_80:
[----:B------:R-:W-:Y:S07]  /*9190*/  MOV R0, UR21 ;  /* 0x0000001500007c02 */ /* 0x000fee0008000f00 */
.L_x_147:
[----:B--2---:R2:W3:Y:S02]  /*91a0*/  SYNCS.PHASECHK.TRANS64.TRYWAIT P2, [R0+URZ+0x88], R11 ;  /* 0x0000880b000075a7 */ /* 0x0044e400080411ff */
[----:B---3--:R-:W-:Y:S05]  /*91b0*/  @!P2 NANOSLEEP.SYNCS 0x989680 ;  /* 0x009896800000a95d */ /* 0x008fea0003900000 */
[----:B------:R-:W3:Y:S02]  /*91c0*/  @!P2 SYNCS.PHASECHK.TRANS64 P2, [R0+URZ+0x88], R11 ;  /* 0x0000880b0000a5a7 */ /* 0x000ee400080410ff */
[----:B---3--:R-:W-:Y:S05]  /*91d0*/  @!P2 BRA `(.L_x_147) ;  /* 0xfffffffc00f0a947 */ /* 0x008fea000383ffff */
[----:B------:R-:W-:Y:S05]  /*91e0*/  BRA `(.L_x_79) ;  /* 0xffffffb4004c7947 */ /* 0x000fea000383ffff */
.L_x_83:
[----:B--2---:R-:W-:Y:S07]  /*91f0*/  MOV R0, UR21 ;  /* 0x0000001500007c02 */ /* 0x004fee0008000f00 */
.L_x_148:
[----:B--2---:R2:W3:Y:S02]  /*9200*/  SYNCS.PHASECHK.TRANS64.TRYWAIT P0, [R0+URZ+0x70], R9 ;  /* 0x00007009000075a7 */ /* 0x0044e400080011ff */
[----:B---3--:R-:W-:Y:S05]  /*9210*/  @!P0 NANOSLEEP.SYNCS 0x989680 ;  /* 0x009896800000895d */ /* 0x008fea0003900000 */
[----:B------:R-:W3:Y:S02]  /*9220*/  @!P0 SYNCS.PHASECHK.TRANS64 P0, [R0+URZ+0x70], R9 ;  /* 0x00007009000085a7 */ /* 0x000ee400080010ff */
[----:B---3--:R-:W-:Y:S05]  /*9230*/  @!P0 BRA `(.L_x_148) ;  /* 0xfffffffc00f08947 */ /* 0x008fea000383ffff */
[----:B------:R-:W-:Y:S05]  /*9240*/  BRA `(.L_x_149) ;  /* 0xffffffb400a87947 */ /* 0x000fea000383ffff */
.L_x_84:
[----:B------:R-:W-:Y:S07]  /*9250*/  MOV R0, UR21 ;  /* 0x0000001500007c02 */ /* 0x000fee0008000f00 */
.L_x_150:
[----:B--2---:R2:W3:Y:S02]  /*9260*/  SYNCS.PHASECHK.TRANS64.TRYWAIT P0, [R0+URZ+0x78], R9 ;  /* 0x00007809000075a7 */ /* 0x0044e400080011ff */
[----:B---3--:R-:W-:Y:S05]  /*9270*/  @!P0 NANOSLEEP.SYNCS 0x989680 ;  /* 0x009896800000895d */ /* 0x008fea0003900000 */
[----:B------:R-:W3:Y:S02]  /*9280*/  @!P0 SYNCS.PHASECHK.TRANS64 P0, [R0+URZ+0x78], R9 ;  /* 0x00007809000085a7 */ /* 0x000ee400080010ff */
[----:B---3--:R-:W-:Y:S05]  /*9290*/  @!P0 BRA `(.L_x_150) ;  /* 0xfffffffc00f08947 */ /* 0x008fea000383ffff */
[----:B------:R-:W-:Y:S05]  /*92a0*/  BRA `(.L_x_151) ;  /* 0xffffffb400e47947 */ /* 0x000fea000383ffff */
.L_x_86:
[----:B------:R-:W-:-:S07]  /*92b0*/  MOV R0, UR21 ;  /* 0x0000001500007c02 */ /* 0x000fce0008000f00 */
.L_x_152:
[----:B---3--:R3:W4:Y:S02]  /*92c0*/  SYNCS.PHASECHK.TRANS64.TRYWAIT P0, [R0+URZ+0x70], R3 ;  /* 0x00007003000075a7 */ /* 0x00872400080011ff */
[----:B----4-:R-:W-:Y:S05]  /*92d0*/  @!P0 NANOSLEEP.SYNCS 0x989680 ;  /* 0x009896800000895d */ /* 0x010fea0003900000 */
[----:B------:R-:W4:Y:S02]  /*92e0*/  @!P0 SYNCS.PHASECHK.TRANS64 P0, [R0+URZ+0x70], R3 ;  /* 0x00007003000085a7 */ /* 0x000f2400080010ff */
[----:B----4-:R-:W-:Y:S05]  /*92f0*/  @!P0 BRA `(.L_x_152) ;  /* 0xfffffffc00f08947 */ /* 0x010fea000383ffff */
[----:B------:R-:W-:Y:S05]  /*9300*/  BRA `(.L_x_153) ;  /* 0xffffffb800587947 */ /* 0x000fea000383ffff */
.L_x_88:
[----:B-1----:R1:W2:Y:S02]  /*9310*/  SYNCS.PHASECHK.TRANS64.TRYWAIT P0, [R3+URZ+0x90], R0 ;  /* 0x00009000030075a7 */ /* 0x0022a400080011ff */
[----:B--2---:R-:W-:Y:S05]  /*9320*/  @!P0 NANOSLEEP.SYNCS 0x989680 ;  /* 0x009896800000895d */ /* 0x004fea0003900000 */
[----:B------:R-:W2:Y:S02]  /*9330*/  @!P0 SYNCS.PHASECHK.TRANS64 P0, [R3+URZ+0x90], R0 ;  /* 0x00009000030085a7 */ /* 0x000ea400080010ff */
[----:B--2---:R-:W-:Y:S05]  /*9340*/  @!P0 BRA `(.L_x_88) ;  /* 0xfffffffc00f08947 */ /* 0x004fea000383ffff */
[----:B------:R-:W-:Y:S05]  /*9350*/  BRA `(.L_x_154) ;  /* 0xffffffbc00187947 */ /* 0x000fea000383ffff */
.L_x_99:
[----:B-1----:R1:W2:Y:S02]  /*9360*/  SYNCS.PHASECHK.TRANS64.TRYWAIT P1, [R3+URZ+0x60], R0 ;  /* 0x00006000030075a7 */ /* 0x0022a400080211ff */
[----:B--2---:R-:W-:Y:S05]  /*9370*/  @!P1 NANOSLEEP.SYNCS 0x989680 ;  /* 0x009896800000995d */ /* 0x004fea0003900000 */
[----:B------:R-:W2:Y:S02]  /*9380*/  @!P1 SYNCS.PHASECHK.TRANS64 P1, [R3+URZ+0x60], R0 ;  /* 0x00006000030095a7 */ /* 0x000ea400080210ff */
[----:B--2---:R-:W-:Y:S05]  /*9390*/  @!P1 BRA `(.L_x_99) ;  /* 0xfffffffc00f09947 */ /* 0x004fea000383ffff */
[----:B------:R-:W-:Y:S05]  /*93a0*/  BRA `(.L_x_98) ;  /* 0xffffffc800947947 */ /* 0x000fea000383ffff */
.L_x_101:
[----:B--2---:R2:W4:Y:S02]  /*93b0*/  SYNCS.PHASECHK.TRANS64.TRYWAIT P0, [R186+URZ+0xb0], R5 ;  /* 0x0000b005ba0075a7 */ /* 0x00452400080011ff */
[----:B----4-:R-:W-:Y:S05]  /*93c0*/  @!P0 NANOSLEEP.SYNCS 0x989680 ;  /* 0x009896800000895d */ /* 0x010fea0003900000 */
[----:B------:R-:W4:Y:S02]  /*93d0*/  @!P0 SYNCS.PHASECHK.TRANS64 P0, [R186+URZ+0xb0], R5 ;  /* 0x0000b005ba0085a7 */ /* 0x000f2400080010ff */
[----:B----4-:R-:W-:Y:S05]  /*93e0*/  @!P0 BRA `(.L_x_101) ;  /* 0xfffffffc00f08947 */ /* 0x010fea000383ffff */
[----:B------:R-:W-:Y:S05]  /*93f0*/  BRA `(.L_x_100) ;  /* 0xffffffc800f07947 */ /* 0x000fea000383ffff */
.L_x_110:
[----:B--2---:R2:W3:Y:S02]  /*9400*/  SYNCS.PHASECHK.TRANS64.TRYWAIT P0, [R193+URZ+0x60], R0 ;  /* 0x00006000c10075a7 */ /* 0x0044e400080011ff */
[----:B---3--:R-:W-:Y:S05]  /*9410*/  @!P0 NANOSLEEP.SYNCS 0x989680 ;  /* 0x009896800000895d */ /* 0x008fea0003900000 */
[----:B------:R-:W3:Y:S02]  /*9420*/  @!P0 SYNCS.PHASECHK.TRANS64 P0, [R193+URZ+0x60], R0 ;  /* 0x00006000c10085a7 */ /* 0x000ee400080010ff */
[----:B---3--:R-:W-:Y:S05]  /*9430*/  @!P0 BRA `(.L_x_110) ;  /* 0xfffffffc00f08947 */ /* 0x008fea000383ffff */
[----:B------:R-:W-:Y:S05]  /*9440*/  BRA `(.L_x_109) ;  /* 0xffffffdc00fc7947 */ /* 0x000fea000383ffff */
        .weak           $__internal_0_$__cuda_sm10x_tcgen05_guardrail_trap_col_being_dealloced_not_returned_by_alloc
        .type           $__internal_0_$__cuda_sm10x_tcgen05_guardrail_trap_col_being_dealloced_not_returned_by_alloc,@function
        .size           $__internal_0_$__cuda_sm10x_tcgen05_guardrail_trap_col_being_dealloced_not_returned_by_alloc,($__internal_1_$__cuda_sm10x_tcgen05_guardrail_trap_phase_invalid_during_alloc - $__internal_0_$__cuda_sm10x_tcgen05_guardrail_trap_col_being_dealloced_not_returned_by_alloc)
$__internal_0_$__cuda_sm10x_tcgen05_guardrail_trap_col_being_dealloced_not_returned_by_alloc:
[----:B------:R-:W-:Y:S05]  /*9450*/  BPT.TRAP 0x1 ;  /* 0x000000040000795c */ /* 0x000fea0000300000 */
[----:B------:R-:W-:-:S04]  /*9460*/  HFMA2 R3, -RZ, RZ, 0, 0 ;  /* 0x00000000ff037431 */ /* 0x000fc800000001ff */
[----:B------:R-:W-:Y:S05]  /*9470*/  RET.REL.NODEC R2 `(_ZN7cutlass13device_kernelINS_4gemm6kernel13GemmUniversalIN4cute5tupleIJiiiiEEENS1_10collective13CollectiveMmaINS1_35MainloopSm100TmaUmmaWarpSpecializedILi6ELi2ELi4ENS5_IJNS4_1CILi1EEENSA_ILi2EEESB_EEEEENS5_IJNSA_ILi128EEESF_SF_EEENS_12float_e5m2_tENS5_IJlSB_lEEESH_SI_NS4_8TiledMMAINS4_8MMA_AtomIJNS4_10MMA_TraitsINS4_19SM100_MMA_F8F6F4_SSEJSH_SH_fSF_SF_NS4_17integral_constantINS4_4UMMA5MajorELSP_0EEESQ_NSN_INSO_7ScaleInELSR_0EEESS_EEEEEENS4_6LayoutINS5_IJSB_SB_SB_EEENS5_IJNSA_ILi0EEESX_SX_EEEEENS5_IJNS4_10UnderscoreES10_S10_EEEEENS4_23SM90_TMA_LOAD_MULTICASTENS4_14ComposedLayoutINS4_7SwizzleILi3ELi4ELi3EEENS4_18smem_ptr_flag_bitsILi8EEENSV_INS5_IJNSA_ILi8EEESF_EEENS5_IJSF_SB_EEEEEEEvNS4_8identityENS4_13SM90_TMA_LOADES1D_vS1E_EENS_8epilogue10collective18CollectiveEpilogueINS1H_23Sm100TmaWarpSpecializedILi2ELi2ELi64ELb0ELb0EEEJSG_NS5_IJNSV_ISF_SB_EENSV_INSA_ILi64EEESB_EEEEESH_SI_SH_SI_NS1H_6fusion15FusionCallbacksIS1L_NS1Q_17LinearCombinationISH_fSH_fLNS_15FloatRoundStyleE2EEESG_S1P_JEEENS4_5SM1004TMEM4LOAD26SM100_TMEM_LOAD_32dp32b64xES1F_NS14_INS15_ILi2ELi4ELi3EEES18_NSV_INS5_IJS19_S1N_EEENS5_IJS1N_SB_EEEEEEENS4_39AutoVectorizingCopyWithAssumedAlignmentILi128EEENS4_14SM90_TMA_STOREES24_S26_S26_EEEvvEEEEvNT_6ParamsE) ;  /* 0xffffff6802e07950 */ /* 0x000fea0003c3ffff */
        .weak           $__internal_1_$__cuda_sm10x_tcgen05_guardrail_trap_phase_invalid_during_alloc
        .type           $__internal_1_$__cuda_sm10x_tcgen05_guardrail_trap_phase_invalid_during_alloc,@function
        .size           $__internal_1_$__cuda_sm10x_tcgen05_guardrail_trap_phase_invalid_during_alloc,($__internal_2_$__cuda_sm10x_tcgen05_guardrail_trap_unallocated_columns_being_dealloced - $__internal_1_$__cuda_sm10x_tcgen05_guardrail_trap_phase_invalid_during_alloc)
$__internal_1_$__cuda_sm10x_tcgen05_guardrail_trap_phase_invalid_during_alloc:
[----:B------:R-:W-:Y:S05]  /*9480*/  BPT.TRAP 0x1 ;  /* 0x000000040000795c */ /* 0x000fea0000300000 */
[----:B------:R-:W-:-:S04]  /*9490*/  MOV R5, 0x0 ;  /* 0x0000000000057802 */ /* 0x000fc80000000f00 */
[----:B------:R-:W-:Y:S05]  /*94a0*/  RET.REL.NODEC R4 `(_ZN7cutlass13device_kernelINS_4gemm6kernel13GemmUniversalIN4cute5tupleIJiiiiEEENS1_10collective13CollectiveMmaINS1_35MainloopSm100TmaUmmaWarpSpecializedILi6ELi2ELi4ENS5_IJNS4_1CILi1EEENSA_ILi2EEESB_EEEEENS5_IJNSA_ILi128EEESF_SF_EEENS_12float_e5m2_tENS5_IJlSB_lEEESH_SI_NS4_8TiledMMAINS4_8MMA_AtomIJNS4_10MMA_TraitsINS4_19SM100_MMA_F8F6F4_SSEJSH_SH_fSF_SF_NS4_17integral_constantINS4_4UMMA5MajorELSP_0EEESQ_NSN_INSO_7ScaleInELSR_0EEESS_EEEEEENS4_6LayoutINS5_IJSB_SB_SB_EEENS5_IJNSA_ILi0EEESX_SX_EEEEENS5_IJNS4_10UnderscoreES10_S10_EEEEENS4_23SM90_TMA_LOAD_MULTICASTENS4_14ComposedLayoutINS4_7SwizzleILi3ELi4ELi3EEENS4_18smem_ptr_flag_bitsILi8EEENSV_INS5_IJNSA_ILi8EEESF_EEENS5_IJSF_SB_EEEEEEEvNS4_8identityENS4_13SM90_TMA_LOADES1D_vS1E_EENS_8epilogue10collective18CollectiveEpilogueINS1H_23Sm100TmaWarpSpecializedILi2ELi2ELi64ELb0ELb0EEEJSG_NS5_IJNSV_ISF_SB_EENSV_INSA_ILi64EEESB_EEEEESH_SI_SH_SI_NS1H_6fusion15FusionCallbacksIS1L_NS1Q_17LinearCombinationISH_fSH_fLNS_15FloatRoundStyleE2EEESG_S1P_JEEENS4_5SM1004TMEM4LOAD26SM100_TMEM_LOAD_32dp32b64xES1F_NS14_INS15_ILi2ELi4ELi3EEES18_NSV_INS5_IJS19_S1N_EEENS5_IJS1N_SB_EEEEEEENS4_39AutoVectorizingCopyWithAssumedAlignmentILi128EEENS4_14SM90_TMA_STOREES24_S26_S26_EEEvvEEEEvNT_6ParamsE) ;  /* 0xffffff6804d47950 */ /* 0x000fea0003c3ffff */
        .weak           $__internal_2_$__cuda_sm10x_tcgen05_guardrail_trap_unallocated_columns_being_dealloced
        .type           $__internal_2_$__cuda_sm10x_tcgen05_guardrail_trap_unallocated_columns_being_dealloced,@function
        .size           $__internal_2_$__cuda_sm10x_tcgen05_guardrail_trap_unallocated_columns_being_dealloced,(.L_x_156 - $__internal_2_$__cuda_sm10x_tcgen05_guardrail_trap_unallocated_columns_being_dealloced)
$__internal_2_$__cuda_sm10x_tcgen05_guardrail_trap_unallocated_columns_being_dealloced:
[----:B------:R-:W-:Y:S05]  /*94b0*/  BPT.TRAP 0x1 ;  /* 0x000000040000795c */ /* 0x000fea0000300000 */
[----:B------:R-:W-:-:S04]  /*94c0*/  HFMA2 R3, -RZ, RZ, 0, 0 ;  /* 0x00000000ff037431 */ /* 0x000fc800000001ff */
[----:B------:R-:W-:Y:S05]  /*94d0*/  RET.REL.NODEC R2 `(_ZN7cutlass13device_kernelINS_4gemm6kernel13GemmUniversalIN4cute5tupleIJiiiiEEENS1_10collective13CollectiveMmaINS1_35MainloopSm100TmaUmmaWarpSpecializedILi6ELi2ELi4ENS5_IJNS4_1CILi1EEENSA_ILi2EEESB_EEEEENS5_IJNSA_ILi128EEESF_SF_EEENS_12float_e5m2_tENS5_IJlSB_lEEESH_SI_NS4_8TiledMMAINS4_8MMA_AtomIJNS4_10MMA_TraitsINS4_19SM100_MMA_F8F6F4_SSEJSH_SH_fSF_SF_NS4_17integral_constantINS4_4UMMA5MajorELSP_0EEESQ_NSN_INSO_7ScaleInELSR_0EEESS_EEEEEENS4_6LayoutINS5_IJSB_SB_SB_EEENS5_IJNSA_ILi0EEESX_SX_EEEEENS5_IJNS4_10UnderscoreES10_S10_EEEEENS4_23SM90_TMA_LOAD_MULTICASTENS4_14ComposedLayoutINS4_7SwizzleILi3ELi4ELi3EEENS4_18smem_ptr_flag_bitsILi8EEENSV_INS5_IJNSA_ILi8EEESF_EEENS5_IJSF_SB_EEEEEEEvNS4_8identityENS4_13SM90_TMA_LOADES1D_vS1E_EENS_8epilogue10collective18CollectiveEpilogueINS1H_23Sm100TmaWarpSpecializedILi2ELi2ELi64ELb0ELb0EEEJSG_NS5_IJNSV_ISF_SB_EENSV_INSA_ILi64EEESB_EEEEESH_SI_SH_SI_NS1H_6fusion15FusionCallbacksIS1L_NS1Q_17LinearCombinationISH_fSH_fLNS_15FloatRoundStyleE2EEESG_S1P_JEEENS4_5SM1004TMEM4LOAD26SM100_TMEM_LOAD_32dp32b64xES1F_NS14_INS15_ILi2ELi4ELi3EEES18_NSV_INS5_IJS19_S1N_EEENS5_IJS1N_SB_EEEEEEENS4_39AutoVectorizingCopyWithAssumedAlignmentILi128EEENS4_14SM90_TMA_STOREES24_S26_S26_EEEvvEEEEvNT_6ParamsE) ;  /* 0xffffff6802c87950 */ /* 0x000fea0003c3ffff */
.L_x_155:
[----:B------:R-:W-:-:S00]  /*94e0*/  BRA `(.L_x_155) ;  /* 0xfffffffc00fc7947 */ /* 0x000fc0000383ffff */
[----:B------:R-:W-:-:S00]  /*94f0*/  NOP ;  /* 0x0000000000007918 */ /* 0x000fc00000000000 */
        /* <DEDUP_REMOVED lines=8> */
.L_x_156:


//--------------------- .nv.global.init           --------------------------
	.section	.nv.global.init,"aw",@progbits
.nv.global.init:
	.type		$str$27,@object
	.size		$str$27,($str$28 - $str$27)
$str$27:
        /*0000*/ 	.byte	0x28, 0x61, 0x64, 0x64, 0x72, 0x65, 0x73, 0x73, 0x20, 0x26, 0x20, 0x6d, 0x61, 0x73, 0x6b, 0x29
        /*0010*/ 	.byte	0x20, 0x3d, 0x3d, 0x20, 0x30, 0x00
	.type		$str$28,@object
	.size		$str$28,($str$26 - $str$28)
$str$28:
        /*0016*/ 	.byte	0x2f, 0x74, 0x6d, 0x70, 0x2f, 0x63, 0x75, 0x74, 0x6c, 0x61, 0x73, 0x73, 0x5f, 0x73, 0x77, 0x65
        /*0026*/ 	.byte	0x65, 0x70, 0x5f, 0x73, 0x72, 0x63, 0x2f, 0x69, 0x6e, 0x63, 0x6c, 0x75, 0x64, 0x65, 0x2f, 0x63
        /*0036*/ 	.byte	0x75, 0x74, 0x65, 0x2f, 0x70, 0x6f, 0x69, 0x6e, 0x74, 0x65, 0x72, 0x5f, 0x66, 0x6c, 0x61, 0x67
        /*0046*/ 	.byte	0x67, 0x65, 0x64, 0x2e, 0x68, 0x70, 0x70, 0x00
	.type		$str$26,@object
	.size		$str$26,($str$25 - $str$26)
$str$26:
        /*004e*/ 	.byte	0x2f, 0x74, 0x6d, 0x70, 0x2f, 0x63, 0x75, 0x74, 0x6c, 0x61, 0x73, 0x73, 0x5f, 0x73, 0x77, 0x65
        /*005e*/ 	.byte	0x65, 0x70, 0x5f, 0x73, 0x72, 0x63, 0x2f, 0x69, 0x6e, 0x63, 0x6c, 0x75, 0x64, 0x65, 0x2f, 0x63
        /*006e*/ 	.byte	0x75, 0x74, 0x65, 0x2f, 0x61, 0x74, 0x6f, 0x6d, 0x2f, 0x63, 0x6f, 0x70, 0x79, 0x5f, 0x74, 0x72
        /*007e*/ 	.byte	0x61, 0x69, 0x74, 0x73, 0x5f, 0x73, 0x6d, 0x31, 0x30, 0x30, 0x2e, 0x68, 0x70, 0x70, 0x00
	.type		$str$25,@object
	.size		$str$25,(__unnamed_1 - $str$25)
$str$25:
        /*008d*/ 	.byte	0x28, 0x28, 0x75, 0x69, 0x6e, 0x74, 0x33, 0x32, 0x5f, 0x74, 0x28, 0x74, 0x68, 0x72, 0x65, 0x61
        /*009d*/ 	.byte	0x64, 0x49, 0x64, 0x78, 0x2e, 0x78, 0x29, 0x20, 0x2f, 0x20, 0x33, 0x32, 0x29, 0x20, 0x25, 0x20
        /*00ad*/ 	.byte	0x34, 0x29, 0x20, 0x3d, 0x3d, 0x20, 0x28, 0x28, 0x28, 0x74, 0x6d, 0x65, 0x6d, 0x5f, 0x61, 0x64
        /*00bd*/ 	.byte	0x64, 0x72, 0x20, 0x3e, 0x3e, 0x20, 0x31, 0x36, 0x29, 0x20, 0x2f, 0x20, 0x33, 0x32, 0x29, 0x20
        /*00cd*/ 	.byte	0x25, 0x20, 0x34, 0x29, 0x00
	.type		__unnamed_1,@object
	.size		__unnamed_1,(__unnamed_2 - __unnamed_1)
__unnamed_1:
        /*00d2*/ 	.byte	0x61, 0x75, 0x74, 0x6f, 0x20, 0x63, 0x75, 0x74, 0x65, 0x3a, 0x3a, 0x61, 0x73, 0x5f, 0x70, 0x6f
        /* <DEDUP_REMOVED lines=24> */
        /*0262*/ 	.byte	0x43, 0x3c, 0x38, 0x31, 0x39, 0x32, 0x3e, 0x3e, 0x3e, 0x3e, 0x5d, 0x00
	.type		__unnamed_2,@object
	.size		__unnamed_2,(.L_2 - __unnamed_2)
__unnamed_2:
        /* <DEDUP_REMOVED lines=42> */
        /*050e*/ 	.byte	0x3e, 0x3e, 0x3e, 0x3e, 0x5d, 0x00
.L_2:


//--------------------- .nv.shared._ZN7cutlass13device_kernelINS_4gemm6kernel13GemmUniversalIN4cute5tupleIJiiiiEEENS1_10collective13CollectiveMmaINS1_35MainloopSm100TmaUmmaWarpSpecializedILi6ELi2ELi4ENS5_IJNS4_1CILi1EEENSA_ILi2EEESB_EEEEENS5_IJNSA_ILi128EEESF_SF_EEENS_12float_e5m2_tENS5_IJlSB_lEEESH_SI_NS4_8TiledMMAINS4_8MMA_AtomIJNS4_10MMA_TraitsINS4_19SM100_MMA_F8F6F4_SSEJSH_SH_fSF_SF_NS4_17integral_constantINS4_4UMMA5MajorELSP_0EEESQ_NSN_INSO_7ScaleInELSR_0EEESS_EEEEEENS4_6LayoutINS5_IJSB_SB_SB_EEENS5_IJNSA_ILi0EEESX_SX_EEEEENS5_IJNS4_10UnderscoreES10_S10_EEEEENS4_23SM90_TMA_LOAD_MULTICASTENS4_14ComposedLayoutINS4_7SwizzleILi3ELi4ELi3EEENS4_18smem_ptr_flag_bitsILi8EEENSV_INS5_IJNSA_ILi8EEESF_EEENS5_IJSF_SB_EEEEEEEvNS4_8identityENS4_13SM90_TMA_LOADES1D_vS1E_EENS_8epilogue10collective18CollectiveEpilogueINS1H_23Sm100TmaWarpSpecializedILi2ELi2ELi64ELb0ELb0EEEJSG_NS5_IJNSV_ISF_SB_EENSV_INSA_ILi64EEESB_EEEEESH_SI_SH_SI_NS1H_6fusion15FusionCallbacksIS1L_NS1Q_17LinearCombinationISH_fSH_fLNS_15FloatRoundStyleE2EEESG_S1P_JEEENS4_5SM1004TMEM4LOAD26SM100_TMEM_LOAD_32dp32b64xES1F_NS14_INS15_ILi2ELi4ELi3EEES18_NSV_INS5_IJS19_S1N_EEENS5_IJS1N_SB_EEEEEEENS4_39AutoVectorizingCopyWithAssumedAlignmentILi128EEENS4_14SM90_TMA_STOREES24_S26_S26_EEEvvEEEEvNT_6ParamsE --------------------------
	.section	.nv.shared._ZN7cutlass13device_kernelINS_4gemm6kernel13GemmUniversalIN4cute5tupleIJiiiiEEENS1_10collective13CollectiveMmaINS1_35MainloopSm100TmaUmmaWarpSpecializedILi6ELi2ELi4ENS5_IJNS4_1CILi1EEENSA_ILi2EEESB_EEEEENS5_IJNSA_ILi128EEESF_SF_EEENS_12float_e5m2_tENS5_IJlSB_lEEESH_SI_NS4_8TiledMMAINS4_8MMA_AtomIJNS4_10MMA_TraitsINS4_19SM100_MMA_F8F6F4_SSEJSH_SH_fSF_SF_NS4_17integral_constantINS4_4UMMA5MajorELSP_0EEESQ_NSN_INSO_7ScaleInELSR_0EEESS_EEEEEENS4_6LayoutINS5_IJSB_SB_SB_EEENS5_IJNSA_ILi0EEESX_SX_EEEEENS5_IJNS4_10UnderscoreES10_S10_EEEEENS4_23SM90_TMA_LOAD_MULTICASTENS4_14ComposedLayoutINS4_7SwizzleILi3ELi4ELi3EEENS4_18smem_ptr_flag_bitsILi8EEENSV_INS5_IJNSA_ILi8EEESF_EEENS5_IJSF_SB_EEEEEEEvNS4_8identityENS4_13SM90_TMA_LOADES1D_vS1E_EENS_8epilogue10collective18CollectiveEpilogueINS1H_23Sm100TmaWarpSpecializedILi2ELi2ELi64ELb0ELb0EEEJSG_NS5_IJNSV_ISF_SB_EENSV_INSA_ILi64EEESB_EEEEESH_SI_SH_SI_NS1H_6fusion15FusionCallbacksIS1L_NS1Q_17LinearCombinationISH_fSH_fLNS_15FloatRoundStyleE2EEESG_S1P_JEEENS4_5SM1004TMEM4LOAD26SM100_TMEM_LOAD_32dp32b64xES1F_NS14_INS15_ILi2ELi4ELi3EEES18_NSV_INS5_IJS19_S1N_EEENS5_IJS1N_SB_EEEEEEENS4_39AutoVectorizingCopyWithAssumedAlignmentILi128EEENS4_14SM90_TMA_STOREES24_S26_S26_EEEvvEEEEvNT_6ParamsE,"aw",@nobits
	.sectionflags	@""
	.align	16
	.zero		1024


//--------------------- .nv.shared.reserved.0     --------------------------
	.section	.nv.shared.reserved.0,"aw",@nobits
	.weak		__nv_reservedSMEM_offset_0_alias
	.size		__nv_reservedSMEM_offset_0_alias, 0, 64
	.other		__nv_reservedSMEM_offset_0_alias,@"STO_CUDA_RESERVED_SHARED STV_DEFAULT"
__nv_reservedSMEM_offset_0_alias:
	.zero		0
.nv.shared.reserved.0:
	.zero		64
	.weak		__nv_reservedSMEM_tcgen05_partition
	.type		__nv_reservedSMEM_tcgen05_partition,@object
	.size		__nv_reservedSMEM_tcgen05_partition,(.L_0 - __nv_reservedSMEM_tcgen05_partition)
__nv_reservedSMEM_tcgen05_partition:
	.zero		32
.L_0:


//--------------------- .nv.global                --------------------------
	.section	.nv.global,"aw",@nobits
.nv.global:
	.type		_ZN40_INTERNAL_c4a0abfd_4_k_cu_e123fe01_371644cute1_E,@object
	.size		_ZN40_INTERNAL_c4a0abfd_4_k_cu_e123fe01_371644cute1_E,(_ZN40_INTERNAL_c4a0abfd_4_k_cu_e123fe01_371644cuda3std3__45__cpo6cbeginE - _ZN40_INTERNAL_c4a0abfd_4_k_cu_e123fe01_371644cute1_E)
_ZN40_INTERNAL_c4a0abfd_4_k_cu_e123fe01_371644cute1_E:
	.zero		1
	.type		_ZN40_INTERNAL_c4a0abfd_4_k_cu_e123fe01_371644cuda3std3__45__cpo6cbeginE,@object
	.size		_ZN40_INTERNAL_c4a0abfd_4_k_cu_e123fe01_371644cuda3std3__45__cpo6cbeginE,(_ZN40_INTERNAL_c4a0abfd_4_k_cu_e123fe01_371644cuda3std3__48in_placeE - _ZN40_INTERNAL_c4a0abfd_4_k_cu_e123fe01_371644cuda3std3__45__cpo6cbeginE)
_ZN40_INTERNAL_c4a0abfd_4_k_cu_e123fe01_371644cuda3std3__45__cpo6cbeginE:
	.zero		1
	.type		_ZN40_INTERNAL_c4a0abfd_4_k_cu_e123fe01_371644cuda3std3__48in_placeE,@object
	.size		_ZN40_INTERNAL_c4a0abfd_4_k_cu_e123fe01_371644cuda3std3__48in_placeE,(_ZN40_INTERNAL_c4a0abfd_4_k_cu_e123fe01_371644cuda3std6ranges3__45__cpo9iter_moveE - _ZN40_INTERNAL_c4a0abfd_4_k_cu_e123fe01_371644cuda3std3__48in_placeE)
_ZN40_INTERNAL_c4a0abfd_4_k_cu_e123fe01_371644cuda3std3__48in_placeE:
	.zero		1
	.type		_ZN40_INTERNAL_c4a0abfd_4_k_cu_e123fe01_371644cuda3std6ranges3__45__cpo9iter_moveE,@object
	.size		_ZN40_INTERNAL_c4a0abfd_4_k_cu_e123fe01_371644cuda3std6ranges3__45__cpo9iter_moveE,(_ZN40_INTERNAL_c4a0abfd_4_k_cu_e123fe01_371644cuda3std3__45__cpo5beginE - _ZN40_INTERNAL_c4a0abfd_4_k_cu_e123fe01_371644cuda3std6ranges3__45__cpo9iter_moveE)
_ZN40_INTERNAL_c4a0abfd_4_k_cu_e123fe01_371644cuda3std6ranges3__45__cpo9iter_moveE:
	.zero		1
	.type		_ZN40_INTERNAL_c4a0abfd_4_k_cu_e123fe01_371644cuda3std3__45__cpo5beginE,@object
	.size		_ZN40_INTERNAL_c4a0abfd_4_k_cu_e123fe01_371644cuda3std3__45__cpo5beginE,(_ZN40_INTERNAL_c4a0abfd_4_k_cu_e123fe01_371644cuda3std3__442_GLOBAL__N__c4a0abfd_4_k_cu_e123fe01_371646ignoreE - _ZN40_INTERNAL_c4a0abfd_4_k_cu_e123fe01_371644cuda3std3__45__cpo5beginE)
_ZN40_INTERNAL_c4a0abfd_4_k_cu_e123fe01_371644cuda3std3__45__cpo5beginE:
	.zero		1
	.type		_ZN40_INTERNAL_c4a0abfd_4_k_cu_e123fe01_371644cuda3std3__442_GLOBAL__N__c4a0abfd_4_k_cu_e123fe01_371646ignoreE,@object
	.size		_ZN40_INTERNAL_c4a0abfd_4_k_cu_e123fe01_371644cuda3std3__442_GLOBAL__N__c4a0abfd_4_k_cu_e123fe01_371646ignoreE,(_ZN40_INTERNAL_c4a0abfd_4_k_cu_e123fe01_371644cute7productE - _ZN40_INTERNAL_c4a0abfd_4_k_cu_e123fe01_371644cuda3std3__442_GLOBAL__N__c4a0abfd_4_k_cu_e123fe01_371646ignoreE)
_ZN40_INTERNAL_c4a0abfd_4_k_cu_e123fe01_371644cuda3std3__442_GLOBAL__N__c4a0abfd_4_k_cu_e123fe01_371646ignoreE:
	.zero		1
	.type		_ZN40_INTERNAL_c4a0abfd_4_k_cu_e123fe01_371644cute7productE,@object
	.size		_ZN40_INTERNAL_c4a0abfd_4_k_cu_e123fe01_371644cute7productE,(_ZN40_INTERNAL_c4a0abfd_4_k_cu_e123fe01_371644cuda3std3__45__cpo3endE - _ZN40_INTERNAL_c4a0abfd_4_k_cu_e123fe01_371644cute7productE)
_ZN40_INTERNAL_c4a0abfd_4_k_cu_e123fe01_371644cute7productE:
	.zero		1
	.type		_ZN40_INTERNAL_c4a0abfd_4_k_cu_e123fe01_371644cuda3std3__45__cpo3endE,@object
	.size		_ZN40_INTERNAL_c4a0abfd_4_k_cu_e123fe01_371644cuda3std3__45__cpo3endE,(_ZN40_INTERNAL_c4a0abfd_4_k_cu_e123fe01_371644cuda3std3__419piecewise_constructE - _ZN40_INTERNAL_c4a0abfd_4_k_cu_e123fe01_371644cuda3std3__45__cpo3endE)
_ZN40_INTERNAL_c4a0abfd_4_k_cu_e123fe01_371644cuda3std3__45__cpo3endE:
	.zero		1
	.type		_ZN40_INTERNAL_c4a0abfd_4_k_cu_e123fe01_371644cuda3std3__419piecewise_constructE,@object
	.size		_ZN40_INTERNAL_c4a0abfd_4_k_cu_e123fe01_371644cuda3std3__419piecewise_constructE,(_ZN40_INTERNAL_c4a0abfd_4_k_cu_e123fe01_371644cuda3std3__45__cpo4cendE - _ZN40_INTERNAL_c4a0abfd_4_k_cu_e123fe01_371644cuda3std3__419piecewise_constructE)
_ZN40_INTERNAL_c4a0abfd_4_k_cu_e123fe01_371644cuda3std3__419piecewise_constructE:
	.zero		1
	.type		_ZN40_INTERNAL_c4a0abfd_4_k_cu_e123fe01_371644cuda3std3__45__cpo4cendE,@object
	.size		_ZN40_INTERNAL_c4a0abfd_4_k_cu_e123fe01_371644cuda3std3__45__cpo4cendE,(_ZN40_INTERNAL_c4a0abfd_4_k_cu_e123fe01_371644cuda3std6ranges3__45__cpo4swapE - _ZN40_INTERNAL_c4a0abfd_4_k_cu_e123fe01_371644cuda3std3__45__cpo4cendE)
_ZN40_INTERNAL_c4a0abfd_4_k_cu_e123fe01_371644cuda3std3__45__cpo4cendE:
	.zero		1
	.type		_ZN40_INTERNAL_c4a0abfd_4_k_cu_e123fe01_371644cuda3std6ranges3__45__cpo4swapE,@object
	.size		_ZN40_INTERNAL_c4a0abfd_4_k_cu_e123fe01_371644cuda3std6ranges3__45__cpo4swapE,(.L_10 - _ZN40_INTERNAL_c4a0abfd_4_k_cu_e123fe01_371644cuda3std6ranges3__45__cpo4swapE)
_ZN40_INTERNAL_c4a0abfd_4_k_cu_e123fe01_371644cuda3std6ranges3__45__cpo4swapE:
	.zero		1
.L_10:


//--------------------- .nv.constant0._ZN7cutlass13device_kernelINS_4gemm6kernel13GemmUniversalIN4cute5tupleIJiiiiEEENS1_10collective13CollectiveMmaINS1_35MainloopSm100TmaUmmaWarpSpecializedILi6ELi2ELi4ENS5_IJNS4_1CILi1EEENSA_ILi2EEESB_EEEEENS5_IJNSA_ILi128EEESF_SF_EEENS_12float_e5m2_tENS5_IJlSB_lEEESH_SI_NS4_8TiledMMAINS4_8MMA_AtomIJNS4_10MMA_TraitsINS4_19SM100_MMA_F8F6F4_SSEJSH_SH_fSF_SF_NS4_17integral_constantINS4_4UMMA5MajorELSP_0EEESQ_NSN_INSO_7ScaleInELSR_0EEESS_EEEEEENS4_6LayoutINS5_IJSB_SB_SB_EEENS5_IJNSA_ILi0EEESX_SX_EEEEENS5_IJNS4_10UnderscoreES10_S10_EEEEENS4_23SM90_TMA_LOAD_MULTICASTENS4_14ComposedLayoutINS4_7SwizzleILi3ELi4ELi3EEENS4_18smem_ptr_flag_bitsILi8EEENSV_INS5_IJNSA_ILi8EEESF_EEENS5_IJSF_SB_EEEEEEEvNS4_8identityENS4_13SM90_TMA_LOADES1D_vS1E_EENS_8epilogue10collective18CollectiveEpilogueINS1H_23Sm100TmaWarpSpecializedILi2ELi2ELi64ELb0ELb0EEEJSG_NS5_IJNSV_ISF_SB_EENSV_INSA_ILi64EEESB_EEEEESH_SI_SH_SI_NS1H_6fusion15FusionCallbacksIS1L_NS1Q_17LinearCombinationISH_fSH_fLNS_15FloatRoundStyleE2EEESG_S1P_JEEENS4_5SM1004TMEM4LOAD26SM100_TMEM_LOAD_32dp32b64xES1F_NS14_INS15_ILi2ELi4ELi3EEES18_NSV_INS5_IJS19_S1N_EEENS5_IJS1N_SB_EEEEEEENS4_39AutoVectorizingCopyWithAssumedAlignmentILi128EEENS4_14SM90_TMA_STOREES24_S26_S26_EEEvvEEEEvNT_6ParamsE --------------------------
	.section	.nv.constant0._ZN7cutlass13device_kernelINS_4gemm6kernel13GemmUniversalIN4cute5tupleIJiiiiEEENS1_10collective13CollectiveMmaINS1_35MainloopSm100TmaUmmaWarpSpecializedILi6ELi2ELi4ENS5_IJNS4_1CILi1EEENSA_ILi2EEESB_EEEEENS5_IJNSA_ILi128EEESF_SF_EEENS_12float_e5m2_tENS5_IJlSB_lEEESH_SI_NS4_8TiledMMAINS4_8MMA_AtomIJNS4_10MMA_TraitsINS4_19SM100_MMA_F8F6F4_SSEJSH_SH_fSF_SF_NS4_17integral_constantINS4_4UMMA5MajorELSP_0EEESQ_NSN_INSO_7ScaleInELSR_0EEESS_EEEEEENS4_6LayoutINS5_IJSB_SB_SB_EEENS5_IJNSA_ILi0EEESX_SX_EEEEENS5_IJNS4_10UnderscoreES10_S10_EEEEENS4_23SM90_TMA_LOAD_MULTICASTENS4_14ComposedLayoutINS4_7SwizzleILi3ELi4ELi3EEENS4_18smem_ptr_flag_bitsILi8EEENSV_INS5_IJNSA_ILi8EEESF_EEENS5_IJSF_SB_EEEEEEEvNS4_8identityENS4_13SM90_TMA_LOADES1D_vS1E_EENS_8epilogue10collective18CollectiveEpilogueINS1H_23Sm100TmaWarpSpecializedILi2ELi2ELi64ELb0ELb0EEEJSG_NS5_IJNSV_ISF_SB_EENSV_INSA_ILi64EEESB_EEEEESH_SI_SH_SI_NS1H_6fusion15FusionCallbacksIS1L_NS1Q_17LinearCombinationISH_fSH_fLNS_15FloatRoundStyleE2EEESG_S1P_JEEENS4_5SM1004TMEM4LOAD26SM100_TMEM_LOAD_32dp32b64xES1F_NS14_INS15_ILi2ELi4ELi3EEES18_NSV_INS5_IJS19_S1N_EEENS5_IJS1N_SB_EEEEEEENS4_39AutoVectorizingCopyWithAssumedAlignmentILi128EEENS4_14SM90_TMA_STOREES24_S26_S26_EEEvvEEEEvNT_6ParamsE,"a",@progbits
	.sectionflags	@""
	.align	4
.nv.constant0._ZN7cutlass13device_kernelINS_4gemm6kernel13GemmUniversalIN4cute5tupleIJiiiiEEENS1_10collective13CollectiveMmaINS1_35MainloopSm100TmaUmmaWarpSpecializedILi6ELi2ELi4ENS5_IJNS4_1CILi1EEENSA_ILi2EEESB_EEEEENS5_IJNSA_ILi128EEESF_SF_EEENS_12float_e5m2_tENS5_IJlSB_lEEESH_SI_NS4_8TiledMMAINS4_8MMA_AtomIJNS4_10MMA_TraitsINS4_19SM100_MMA_F8F6F4_SSEJSH_SH_fSF_SF_NS4_17integral_constantINS4_4UMMA5MajorELSP_0EEESQ_NSN_INSO_7ScaleInELSR_0EEESS_EEEEEENS4_6LayoutINS5_IJSB_SB_SB_EEENS5_IJNSA_ILi0EEESX_SX_EEEEENS5_IJNS4_10UnderscoreES10_S10_EEEEENS4_23SM90_TMA_LOAD_MULTICASTENS4_14ComposedLayoutINS4_7SwizzleILi3ELi4ELi3EEENS4_18smem_ptr_flag_bitsILi8EEENSV_INS5_IJNSA_ILi8EEESF_EEENS5_IJSF_SB_EEEEEEEvNS4_8identityENS4_13SM90_TMA_LOADES1D_vS1E_EENS_8epilogue10collective18CollectiveEpilogueINS1H_23Sm100TmaWarpSpecializedILi2ELi2ELi64ELb0ELb0EEEJSG_NS5_IJNSV_ISF_SB_EENSV_INSA_ILi64EEESB_EEEEESH_SI_SH_SI_NS1H_6fusion15FusionCallbacksIS1L_NS1Q_17LinearCombinationISH_fSH_fLNS_15FloatRoundStyleE2EEESG_S1P_JEEENS4_5SM1004TMEM4LOAD26SM100_TMEM_LOAD_32dp32b64xES1F_NS14_INS15_ILi2ELi4ELi3EEES18_NSV_INS5_IJS19_S1N_EEENS5_IJS1N_SB_EEEEEEENS4_39AutoVectorizingCopyWithAssumedAlignmentILi128EEENS4_14SM90_TMA_STOREES24_S26_S26_EEEvvEEEEvNT_6ParamsE:
	.zero		2944


//--------------------- SYMBOLS --------------------------

	.type		.nv.reservedSmem.offset0,@object
	.size		.nv.reservedSmem.offset0,0x4
	.type		.nv.reservedSmem.cap,@object
	.size		.nv.reservedSmem.cap,0x4
	.type		__assertfail,@function
